//
// Generated by NVIDIA NVVM Compiler
//
// Compiler Build ID: CL-36424714
// Cuda compilation tools, release 13.0, V13.0.88
// Based on NVVM 20.0.0
//

.version 9.0
.target sm_100
.address_size 64

	// .globl	_Z7compute4args
.extern .shared .align 16 .b8 shared[];

.visible .entry _Z7compute4args(
	.param .align 8 .b8 _Z7compute4args_param_0[224]
)
{
	.reg .pred 	%p<79>;
	.reg .b16 	%rs<47>;
	.reg .b32 	%r<298>;
	.reg .b32 	%f<3>;
	.reg .b64 	%rd<162>;
	.reg .b64 	%fd<195>;

	mov.b64 	%rd11, _Z7compute4args_param_0;
	mov.u64 	%rd12, %rd11;
	ld.param.v2.u32 	{%r109, %r1}, [_Z7compute4args_param_0+216];
	ld.param.u64 	%rd13, [_Z7compute4args_param_0+176];
	ld.param.u64 	%rd1, [_Z7compute4args_param_0+168];
	ld.param.u64 	%rd14, [_Z7compute4args_param_0+152];
	ld.param.u64 	%rd15, [_Z7compute4args_param_0+144];
	ld.param.u64 	%rd16, [_Z7compute4args_param_0+136];
	ld.param.u64 	%rd2, [_Z7compute4args_param_0+128];
	ld.param.u64 	%rd17, [_Z7compute4args_param_0+120];
	ld.param.v2.u32 	{%r2, %r3}, [_Z7compute4args_param_0+112];
	ld.param.u32 	%r4, [_Z7compute4args_param_0+108];
	ld.param.f64 	%fd1, [_Z7compute4args_param_0+88];
	ld.param.f64 	%fd2, [_Z7compute4args_param_0+80];
	ld.param.u32 	%r5, [_Z7compute4args_param_0+72];
	ld.param.f64 	%fd3, [_Z7compute4args_param_0+64];
	ld.param.f64 	%fd4, [_Z7compute4args_param_0+56];
	ld.param.f64 	%fd5, [_Z7compute4args_param_0+48];
	add.s64 	%rd3, %rd12, 40;
	add.s32 	%r6, %r109, 1;
	mov.u32 	%r7, %ntid.x;
	cvta.to.global.u64 	%rd4, %rd17;
	cvta.to.global.u64 	%rd5, %rd16;
	cvta.to.global.u64 	%rd6, %rd15;
	cvta.to.global.u64 	%rd18, %rd14;
	cvta.to.global.u64 	%rd19, %rd13;
	mov.u32 	%r8, %tid.x;
	mov.u32 	%r9, %ctaid.x;
	mad.lo.s32 	%r10, %r7, %r9, %r8;
	mul.wide.s32 	%rd20, %r10, 8;
	add.s64 	%rd7, %rd18, %rd20;
	shl.b32 	%r110, %r8, 2;
	mov.u32 	%r111, shared;
	add.s32 	%r11, %r111, %r110;
	mov.b32 	%r112, 0;
	st.shared.u32 	[%r11], %r112;
	mul.wide.s32 	%rd21, %r10, 4;
	add.s64 	%rd8, %rd19, %rd21;
	ld.global.u32 	%r12, [%rd8];
	setp.eq.s32 	%p1, %r12, 0;
	@%p1 bra 	$L__BB0_6;
	ld.param.f64 	%fd6, [%rd3];
	ld.global.f64 	%fd7, [%rd7];
	mul.lo.s32 	%r266, %r2, %r8;
	mov.b32 	%r267, 0;
	mov.u32 	%r268, %r267;
$L__BB0_2:
	mul.wide.u32 	%rd22, %r266, 4;
	add.s64 	%rd23, %rd5, %rd22;
	ld.global.u32 	%r114, [%rd23];
	mad.lo.s32 	%r115, %r3, %r9, %r114;
	cvt.u64.u32 	%rd24, %r115;
	add.s64 	%rd25, %rd4, %rd24;
	ld.global.u8 	%rs1, [%rd25];
	setp.eq.s16 	%p2, %rs1, 0;
	@%p2 bra 	$L__BB0_5;
	mul.wide.u32 	%rd26, %r266, 8;
	add.s64 	%rd27, %rd6, %rd26;
	ld.global.f64 	%fd29, [%rd27];
	setp.ltu.f64 	%p3, %fd29, %fd6;
	@%p3 bra 	$L__BB0_5;
	cvt.rn.f64.u32 	%fd30, %r267;
	add.f64 	%fd31, %fd7, %fd30;
	cvt.rzi.u32.f64 	%r267, %fd31;
	st.shared.u32 	[%r11], %r267;
$L__BB0_5:
	add.s32 	%r268, %r268, 1;
	add.s32 	%r266, %r266, 1;
	setp.lt.u32 	%p4, %r268, %r12;
	@%p4 bra 	$L__BB0_2;
$L__BB0_6:
	bar.sync 	0;
	ld.shared.u32 	%r21, [%r11];
	setp.lt.u32 	%p5, %r7, 8;
	mov.b32 	%r277, 0;
	mov.u32 	%r282, %r277;
	@%p5 bra 	$L__BB0_9;
	and.b32  	%r277, %r7, 2040;
	mov.u32 	%r120, shared;
	add.s32 	%r270, %r120, 16;
	and.b32  	%r121, %r7, -8;
	neg.s32 	%r271, %r121;
	mov.b32 	%r282, 0;
$L__BB0_8:
	.pragma "nounroll";
	ld.shared.v4.u32 	{%r122, %r123, %r124, %r125}, [%r270+-16];
	setp.gt.u32 	%p6, %r122, %r21;
	selp.u32 	%r126, 1, 0, %p6;
	add.s32 	%r127, %r282, %r126;
	setp.gt.u32 	%p7, %r123, %r21;
	selp.u32 	%r128, 1, 0, %p7;
	add.s32 	%r129, %r127, %r128;
	setp.gt.u32 	%p8, %r124, %r21;
	selp.u32 	%r130, 1, 0, %p8;
	add.s32 	%r131, %r129, %r130;
	setp.gt.u32 	%p9, %r125, %r21;
	selp.u32 	%r132, 1, 0, %p9;
	add.s32 	%r133, %r131, %r132;
	ld.shared.v4.u32 	{%r134, %r135, %r136, %r137}, [%r270];
	setp.gt.u32 	%p10, %r134, %r21;
	selp.u32 	%r138, 1, 0, %p10;
	add.s32 	%r139, %r133, %r138;
	setp.gt.u32 	%p11, %r135, %r21;
	selp.u32 	%r140, 1, 0, %p11;
	add.s32 	%r141, %r139, %r140;
	setp.gt.u32 	%p12, %r136, %r21;
	selp.u32 	%r142, 1, 0, %p12;
	add.s32 	%r143, %r141, %r142;
	setp.gt.u32 	%p13, %r137, %r21;
	selp.u32 	%r144, 1, 0, %p13;
	add.s32 	%r282, %r143, %r144;
	add.s32 	%r271, %r271, 8;
	add.s32 	%r270, %r270, 32;
	setp.ne.s32 	%p14, %r271, 0;
	@%p14 bra 	$L__BB0_8;
$L__BB0_9:
	and.b32  	%r33, %r7, 7;
	setp.eq.s32 	%p15, %r33, 0;
	@%p15 bra 	$L__BB0_17;
	and.b32  	%r34, %r7, 3;
	setp.lt.u32 	%p16, %r33, 4;
	@%p16 bra 	$L__BB0_12;
	shl.b32 	%r146, %r277, 2;
	mov.u32 	%r147, shared;
	add.s32 	%r148, %r147, %r146;
	ld.shared.u32 	%r149, [%r148];
	setp.gt.u32 	%p17, %r149, %r21;
	selp.u32 	%r150, 1, 0, %p17;
	add.s32 	%r151, %r282, %r150;
	ld.shared.u32 	%r152, [%r148+4];
	setp.gt.u32 	%p18, %r152, %r21;
	selp.u32 	%r153, 1, 0, %p18;
	add.s32 	%r154, %r151, %r153;
	ld.shared.u32 	%r155, [%r148+8];
	setp.gt.u32 	%p19, %r155, %r21;
	selp.u32 	%r156, 1, 0, %p19;
	add.s32 	%r157, %r154, %r156;
	ld.shared.u32 	%r158, [%r148+12];
	setp.gt.u32 	%p20, %r158, %r21;
	selp.u32 	%r159, 1, 0, %p20;
	add.s32 	%r282, %r157, %r159;
	add.s32 	%r277, %r277, 4;
$L__BB0_12:
	setp.eq.s32 	%p21, %r34, 0;
	@%p21 bra 	$L__BB0_17;
	setp.eq.s32 	%p22, %r34, 1;
	@%p22 bra 	$L__BB0_15;
	shl.b32 	%r161, %r277, 2;
	mov.u32 	%r162, shared;
	add.s32 	%r163, %r162, %r161;
	ld.shared.u32 	%r164, [%r163];
	setp.gt.u32 	%p23, %r164, %r21;
	selp.u32 	%r165, 1, 0, %p23;
	add.s32 	%r166, %r282, %r165;
	ld.shared.u32 	%r167, [%r163+4];
	setp.gt.u32 	%p24, %r167, %r21;
	selp.u32 	%r168, 1, 0, %p24;
	add.s32 	%r282, %r166, %r168;
	add.s32 	%r277, %r277, 2;
$L__BB0_15:
	and.b32  	%r169, %r7, 1;
	setp.eq.b32 	%p25, %r169, 1;
	not.pred 	%p26, %p25;
	@%p26 bra 	$L__BB0_17;
	shl.b32 	%r170, %r277, 2;
	mov.u32 	%r171, shared;
	add.s32 	%r172, %r171, %r170;
	ld.shared.u32 	%r173, [%r172];
	setp.gt.u32 	%p27, %r173, %r21;
	selp.u32 	%r174, 1, 0, %p27;
	add.s32 	%r282, %r282, %r174;
$L__BB0_17:
	shl.b32 	%r175, %r7, 2;
	mov.u32 	%r176, shared;
	add.s32 	%r47, %r176, %r175;
	cvt.rn.f64.u32 	%fd8, %r282;
	cvt.rn.f64.u32 	%fd9, %r7;
	mul.f64 	%fd10, %fd9, 0d3F947AE147AE147B;
	setp.leu.f64 	%p28, %fd10, %fd8;
	setp.gt.f64 	%p29, %fd10, %fd8;
	selp.u16 	%rs2, 1, 0, %p29;
	bar.sync 	0;
	cvt.u64.u32 	%rd28, %r10;
	cvta.to.global.u64 	%rd29, %rd2;
	add.s64 	%rd30, %rd29, %rd28;
	st.global.u8 	[%rd30], %rs2;
	add.s32 	%r177, %r47, %r8;
	st.shared.u8 	[%r177], %rs2;
	bar.sync 	0;
	setp.eq.s32 	%p30, %r2, 0;
	or.pred  	%p31, %p28, %p30;
	@%p31 bra 	$L__BB0_73;
	mul.lo.s32 	%r48, %r3, %r9;
	setp.lt.u32 	%p32, %r2, 8;
	mov.b32 	%r286, 0;
	@%p32 bra 	$L__BB0_45;
	and.b32  	%r179, %r2, -8;
	neg.s32 	%r284, %r179;
	mad.lo.s32 	%r283, %r2, %r8, 3;
$L__BB0_20:
	.pragma "nounroll";
	add.s32 	%r53, %r283, -3;
	mul.wide.u32 	%rd31, %r53, 4;
	add.s64 	%rd32, %rd5, %rd31;
	ld.global.u32 	%r180, [%rd32];
	add.s32 	%r181, %r180, %r48;
	cvt.u64.u32 	%rd33, %r181;
	add.s64 	%rd34, %rd4, %rd33;
	ld.global.u8 	%rs3, [%rd34];
	setp.eq.s16 	%p33, %rs3, 0;
	@%p33 bra 	$L__BB0_22;
	mul.wide.u32 	%rd35, %r53, 8;
	add.s64 	%rd36, %rd6, %rd35;
	ld.global.f64 	%fd32, [%rd36];
	add.f64 	%fd33, %fd5, %fd32;
	st.global.f64 	[%rd36], %fd33;
	bra.uni 	$L__BB0_23;
$L__BB0_22:
	mul.wide.u32 	%rd37, %r53, 8;
	add.s64 	%rd38, %rd6, %rd37;
	ld.global.f64 	%fd34, [%rd38];
	sub.f64 	%fd35, %fd34, %fd4;
	st.global.f64 	[%rd38], %fd35;
$L__BB0_23:
	add.s32 	%r54, %r283, -2;
	mul.wide.u32 	%rd39, %r54, 4;
	add.s64 	%rd40, %rd5, %rd39;
	ld.global.u32 	%r182, [%rd40];
	add.s32 	%r183, %r182, %r48;
	cvt.u64.u32 	%rd41, %r183;
	add.s64 	%rd42, %rd4, %rd41;
	ld.global.u8 	%rs4, [%rd42];
	setp.eq.s16 	%p34, %rs4, 0;
	@%p34 bra 	$L__BB0_25;
	mul.wide.u32 	%rd43, %r54, 8;
	add.s64 	%rd44, %rd6, %rd43;
	ld.global.f64 	%fd36, [%rd44];
	add.f64 	%fd37, %fd5, %fd36;
	st.global.f64 	[%rd44], %fd37;
	bra.uni 	$L__BB0_26;
$L__BB0_25:
	mul.wide.u32 	%rd45, %r54, 8;
	add.s64 	%rd46, %rd6, %rd45;
	ld.global.f64 	%fd38, [%rd46];
	sub.f64 	%fd39, %fd38, %fd4;
	st.global.f64 	[%rd46], %fd39;
$L__BB0_26:
	add.s32 	%r55, %r283, -1;
	mul.wide.u32 	%rd47, %r55, 4;
	add.s64 	%rd48, %rd5, %rd47;
	ld.global.u32 	%r184, [%rd48];
	add.s32 	%r185, %r184, %r48;
	cvt.u64.u32 	%rd49, %r185;
	add.s64 	%rd50, %rd4, %rd49;
	ld.global.u8 	%rs5, [%rd50];
	setp.eq.s16 	%p35, %rs5, 0;
	@%p35 bra 	$L__BB0_28;
	mul.wide.u32 	%rd51, %r55, 8;
	add.s64 	%rd52, %rd6, %rd51;
	ld.global.f64 	%fd40, [%rd52];
	add.f64 	%fd41, %fd5, %fd40;
	st.global.f64 	[%rd52], %fd41;
	bra.uni 	$L__BB0_29;
$L__BB0_28:
	mul.wide.u32 	%rd53, %r55, 8;
	add.s64 	%rd54, %rd6, %rd53;
	ld.global.f64 	%fd42, [%rd54];
	sub.f64 	%fd43, %fd42, %fd4;
	st.global.f64 	[%rd54], %fd43;
$L__BB0_29:
	add.s32 	%r56, %r283, 4;
	mul.wide.u32 	%rd55, %r283, 4;
	add.s64 	%rd56, %rd5, %rd55;
	ld.global.u32 	%r186, [%rd56];
	add.s32 	%r187, %r186, %r48;
	cvt.u64.u32 	%rd57, %r187;
	add.s64 	%rd58, %rd4, %rd57;
	ld.global.u8 	%rs6, [%rd58];
	setp.eq.s16 	%p36, %rs6, 0;
	@%p36 bra 	$L__BB0_31;
	mul.wide.u32 	%rd59, %r283, 8;
	add.s64 	%rd60, %rd6, %rd59;
	ld.global.f64 	%fd44, [%rd60];
	add.f64 	%fd45, %fd5, %fd44;
	st.global.f64 	[%rd60], %fd45;
	bra.uni 	$L__BB0_32;
$L__BB0_31:
	mul.wide.u32 	%rd61, %r283, 8;
	add.s64 	%rd62, %rd6, %rd61;
	ld.global.f64 	%fd46, [%rd62];
	sub.f64 	%fd47, %fd46, %fd4;
	st.global.f64 	[%rd62], %fd47;
$L__BB0_32:
	add.s32 	%r57, %r283, 1;
	mul.wide.u32 	%rd63, %r57, 4;
	add.s64 	%rd64, %rd5, %rd63;
	ld.global.u32 	%r188, [%rd64];
	add.s32 	%r189, %r188, %r48;
	cvt.u64.u32 	%rd65, %r189;
	add.s64 	%rd66, %rd4, %rd65;
	ld.global.u8 	%rs7, [%rd66];
	setp.eq.s16 	%p37, %rs7, 0;
	@%p37 bra 	$L__BB0_34;
	mul.wide.u32 	%rd67, %r57, 8;
	add.s64 	%rd68, %rd6, %rd67;
	ld.global.f64 	%fd48, [%rd68];
	add.f64 	%fd49, %fd5, %fd48;
	st.global.f64 	[%rd68], %fd49;
	bra.uni 	$L__BB0_35;
$L__BB0_34:
	mul.wide.u32 	%rd69, %r57, 8;
	add.s64 	%rd70, %rd6, %rd69;
	ld.global.f64 	%fd50, [%rd70];
	sub.f64 	%fd51, %fd50, %fd4;
	st.global.f64 	[%rd70], %fd51;
$L__BB0_35:
	add.s32 	%r58, %r283, 2;
	mul.wide.u32 	%rd71, %r58, 4;
	add.s64 	%rd72, %rd5, %rd71;
	ld.global.u32 	%r190, [%rd72];
	add.s32 	%r191, %r190, %r48;
	cvt.u64.u32 	%rd73, %r191;
	add.s64 	%rd74, %rd4, %rd73;
	ld.global.u8 	%rs8, [%rd74];
	setp.eq.s16 	%p38, %rs8, 0;
	@%p38 bra 	$L__BB0_37;
	mul.wide.u32 	%rd75, %r58, 8;
	add.s64 	%rd76, %rd6, %rd75;
	ld.global.f64 	%fd52, [%rd76];
	add.f64 	%fd53, %fd5, %fd52;
	st.global.f64 	[%rd76], %fd53;
	bra.uni 	$L__BB0_38;
$L__BB0_37:
	mul.wide.u32 	%rd77, %r58, 8;
	add.s64 	%rd78, %rd6, %rd77;
	ld.global.f64 	%fd54, [%rd78];
	sub.f64 	%fd55, %fd54, %fd4;
	st.global.f64 	[%rd78], %fd55;
$L__BB0_38:
	add.s32 	%r59, %r283, 3;
	mul.wide.u32 	%rd79, %r59, 4;
	add.s64 	%rd80, %rd5, %rd79;
	ld.global.u32 	%r192, [%rd80];
	add.s32 	%r193, %r192, %r48;
	cvt.u64.u32 	%rd81, %r193;
	add.s64 	%rd82, %rd4, %rd81;
	ld.global.u8 	%rs9, [%rd82];
	setp.eq.s16 	%p39, %rs9, 0;
	@%p39 bra 	$L__BB0_40;
	mul.wide.u32 	%rd83, %r59, 8;
	add.s64 	%rd84, %rd6, %rd83;
	ld.global.f64 	%fd56, [%rd84];
	add.f64 	%fd57, %fd5, %fd56;
	st.global.f64 	[%rd84], %fd57;
	bra.uni 	$L__BB0_41;
$L__BB0_40:
	mul.wide.u32 	%rd85, %r59, 8;
	add.s64 	%rd86, %rd6, %rd85;
	ld.global.f64 	%fd58, [%rd86];
	sub.f64 	%fd59, %fd58, %fd4;
	st.global.f64 	[%rd86], %fd59;
$L__BB0_41:
	mul.wide.u32 	%rd87, %r56, 4;
	add.s64 	%rd88, %rd5, %rd87;
	ld.global.u32 	%r194, [%rd88];
	add.s32 	%r195, %r194, %r48;
	cvt.u64.u32 	%rd89, %r195;
	add.s64 	%rd90, %rd4, %rd89;
	ld.global.u8 	%rs10, [%rd90];
	setp.eq.s16 	%p40, %rs10, 0;
	@%p40 bra 	$L__BB0_43;
	mul.wide.u32 	%rd91, %r56, 8;
	add.s64 	%rd92, %rd6, %rd91;
	ld.global.f64 	%fd60, [%rd92];
	add.f64 	%fd61, %fd5, %fd60;
	st.global.f64 	[%rd92], %fd61;
	bra.uni 	$L__BB0_44;
$L__BB0_43:
	mul.wide.u32 	%rd93, %r56, 8;
	add.s64 	%rd94, %rd6, %rd93;
	ld.global.f64 	%fd62, [%rd94];
	sub.f64 	%fd63, %fd62, %fd4;
	st.global.f64 	[%rd94], %fd63;
$L__BB0_44:
	and.b32  	%r286, %r2, -8;
	add.s32 	%r284, %r284, 8;
	add.s32 	%r283, %r283, 8;
	setp.ne.s32 	%p41, %r284, 0;
	@%p41 bra 	$L__BB0_20;
$L__BB0_45:
	and.b32  	%r196, %r2, 7;
	setp.eq.s32 	%p42, %r196, 0;
	@%p42 bra 	$L__BB0_73;
	setp.lt.u32 	%p43, %r196, 4;
	@%p43 bra 	$L__BB0_60;
	mad.lo.s32 	%r64, %r2, %r8, %r286;
	mul.wide.u32 	%rd95, %r64, 4;
	add.s64 	%rd96, %rd5, %rd95;
	ld.global.u32 	%r198, [%rd96];
	add.s32 	%r199, %r198, %r48;
	cvt.u64.u32 	%rd97, %r199;
	add.s64 	%rd98, %rd4, %rd97;
	ld.global.u8 	%rs11, [%rd98];
	setp.eq.s16 	%p44, %rs11, 0;
	@%p44 bra 	$L__BB0_49;
	mul.wide.u32 	%rd99, %r64, 8;
	add.s64 	%rd100, %rd6, %rd99;
	ld.global.f64 	%fd64, [%rd100];
	add.f64 	%fd65, %fd5, %fd64;
	st.global.f64 	[%rd100], %fd65;
	bra.uni 	$L__BB0_50;
$L__BB0_49:
	mul.wide.u32 	%rd101, %r64, 8;
	add.s64 	%rd102, %rd6, %rd101;
	ld.global.f64 	%fd66, [%rd102];
	sub.f64 	%fd67, %fd66, %fd4;
	st.global.f64 	[%rd102], %fd67;
$L__BB0_50:
	add.s32 	%r65, %r64, 1;
	mul.wide.u32 	%rd103, %r65, 4;
	add.s64 	%rd104, %rd5, %rd103;
	ld.global.u32 	%r200, [%rd104];
	add.s32 	%r201, %r200, %r48;
	cvt.u64.u32 	%rd105, %r201;
	add.s64 	%rd106, %rd4, %rd105;
	ld.global.u8 	%rs12, [%rd106];
	setp.eq.s16 	%p45, %rs12, 0;
	@%p45 bra 	$L__BB0_52;
	mul.wide.u32 	%rd107, %r65, 8;
	add.s64 	%rd108, %rd6, %rd107;
	ld.global.f64 	%fd68, [%rd108];
	add.f64 	%fd69, %fd5, %fd68;
	st.global.f64 	[%rd108], %fd69;
	bra.uni 	$L__BB0_53;
$L__BB0_52:
	mul.wide.u32 	%rd109, %r65, 8;
	add.s64 	%rd110, %rd6, %rd109;
	ld.global.f64 	%fd70, [%rd110];
	sub.f64 	%fd71, %fd70, %fd4;
	st.global.f64 	[%rd110], %fd71;
$L__BB0_53:
	add.s32 	%r66, %r64, 2;
	mul.wide.u32 	%rd111, %r66, 4;
	add.s64 	%rd112, %rd5, %rd111;
	ld.global.u32 	%r202, [%rd112];
	add.s32 	%r203, %r202, %r48;
	cvt.u64.u32 	%rd113, %r203;
	add.s64 	%rd114, %rd4, %rd113;
	ld.global.u8 	%rs13, [%rd114];
	setp.eq.s16 	%p46, %rs13, 0;
	@%p46 bra 	$L__BB0_55;
	mul.wide.u32 	%rd115, %r66, 8;
	add.s64 	%rd116, %rd6, %rd115;
	ld.global.f64 	%fd72, [%rd116];
	add.f64 	%fd73, %fd5, %fd72;
	st.global.f64 	[%rd116], %fd73;
	bra.uni 	$L__BB0_56;
$L__BB0_55:
	mul.wide.u32 	%rd117, %r66, 8;
	add.s64 	%rd118, %rd6, %rd117;
	ld.global.f64 	%fd74, [%rd118];
	sub.f64 	%fd75, %fd74, %fd4;
	st.global.f64 	[%rd118], %fd75;
$L__BB0_56:
	add.s32 	%r67, %r64, 3;
	mul.wide.u32 	%rd119, %r67, 4;
	add.s64 	%rd120, %rd5, %rd119;
	ld.global.u32 	%r204, [%rd120];
	add.s32 	%r205, %r204, %r48;
	cvt.u64.u32 	%rd121, %r205;
	add.s64 	%rd122, %rd4, %rd121;
	ld.global.u8 	%rs14, [%rd122];
	setp.eq.s16 	%p47, %rs14, 0;
	@%p47 bra 	$L__BB0_58;
	mul.wide.u32 	%rd123, %r67, 8;
	add.s64 	%rd124, %rd6, %rd123;
	ld.global.f64 	%fd76, [%rd124];
	add.f64 	%fd77, %fd5, %fd76;
	st.global.f64 	[%rd124], %fd77;
	bra.uni 	$L__BB0_59;
$L__BB0_58:
	mul.wide.u32 	%rd125, %r67, 8;
	add.s64 	%rd126, %rd6, %rd125;
	ld.global.f64 	%fd78, [%rd126];
	sub.f64 	%fd79, %fd78, %fd4;
	st.global.f64 	[%rd126], %fd79;
$L__BB0_59:
	add.s32 	%r286, %r286, 4;
$L__BB0_60:
	and.b32  	%r206, %r2, 3;
	setp.eq.s32 	%p48, %r206, 0;
	@%p48 bra 	$L__BB0_73;
	setp.eq.s32 	%p49, %r206, 1;
	@%p49 bra 	$L__BB0_69;
	mad.lo.s32 	%r70, %r2, %r8, %r286;
	mul.wide.u32 	%rd127, %r70, 4;
	add.s64 	%rd128, %rd5, %rd127;
	ld.global.u32 	%r208, [%rd128];
	add.s32 	%r209, %r208, %r48;
	cvt.u64.u32 	%rd129, %r209;
	add.s64 	%rd130, %rd4, %rd129;
	ld.global.u8 	%rs15, [%rd130];
	setp.eq.s16 	%p50, %rs15, 0;
	@%p50 bra 	$L__BB0_64;
	mul.wide.u32 	%rd131, %r70, 8;
	add.s64 	%rd132, %rd6, %rd131;
	ld.global.f64 	%fd80, [%rd132];
	add.f64 	%fd81, %fd5, %fd80;
	st.global.f64 	[%rd132], %fd81;
	bra.uni 	$L__BB0_65;
$L__BB0_64:
	mul.wide.u32 	%rd133, %r70, 8;
	add.s64 	%rd134, %rd6, %rd133;
	ld.global.f64 	%fd82, [%rd134];
	sub.f64 	%fd83, %fd82, %fd4;
	st.global.f64 	[%rd134], %fd83;
$L__BB0_65:
	add.s32 	%r71, %r70, 1;
	mul.wide.u32 	%rd135, %r71, 4;
	add.s64 	%rd136, %rd5, %rd135;
	ld.global.u32 	%r210, [%rd136];
	add.s32 	%r211, %r210, %r48;
	cvt.u64.u32 	%rd137, %r211;
	add.s64 	%rd138, %rd4, %rd137;
	ld.global.u8 	%rs16, [%rd138];
	setp.eq.s16 	%p51, %rs16, 0;
	@%p51 bra 	$L__BB0_67;
	mul.wide.u32 	%rd139, %r71, 8;
	add.s64 	%rd140, %rd6, %rd139;
	ld.global.f64 	%fd84, [%rd140];
	add.f64 	%fd85, %fd5, %fd84;
	st.global.f64 	[%rd140], %fd85;
	bra.uni 	$L__BB0_68;
$L__BB0_67:
	mul.wide.u32 	%rd141, %r71, 8;
	add.s64 	%rd142, %rd6, %rd141;
	ld.global.f64 	%fd86, [%rd142];
	sub.f64 	%fd87, %fd86, %fd4;
	st.global.f64 	[%rd142], %fd87;
$L__BB0_68:
	add.s32 	%r286, %r286, 2;
$L__BB0_69:
	and.b32  	%r212, %r2, 1;
	setp.eq.b32 	%p52, %r212, 1;
	not.pred 	%p53, %p52;
	@%p53 bra 	$L__BB0_73;
	mad.lo.s32 	%r74, %r2, %r8, %r286;
	mul.wide.u32 	%rd143, %r74, 4;
	add.s64 	%rd144, %rd5, %rd143;
	ld.global.u32 	%r213, [%rd144];
	add.s32 	%r214, %r213, %r48;
	cvt.u64.u32 	%rd145, %r214;
	add.s64 	%rd146, %rd4, %rd145;
	ld.global.u8 	%rs17, [%rd146];
	setp.eq.s16 	%p54, %rs17, 0;
	@%p54 bra 	$L__BB0_72;
	mul.wide.u32 	%rd147, %r74, 8;
	add.s64 	%rd148, %rd6, %rd147;
	ld.global.f64 	%fd88, [%rd148];
	add.f64 	%fd89, %fd5, %fd88;
	st.global.f64 	[%rd148], %fd89;
	bra.uni 	$L__BB0_73;
$L__BB0_72:
	mul.wide.u32 	%rd149, %r74, 8;
	add.s64 	%rd150, %rd6, %rd149;
	ld.global.f64 	%fd90, [%rd150];
	sub.f64 	%fd91, %fd90, %fd4;
	st.global.f64 	[%rd150], %fd91;
$L__BB0_73:
	bar.sync 	0;
	mov.u64 	%rd151, %rd11;
	ld.param.u64 	%rd152, [%rd151+160];
	cvta.to.global.u64 	%rd9, %rd152;
	cvta.to.global.u64 	%rd10, %rd1;
	min.u32 	%r216, %r5, %r6;
	cvt.rn.f64.u32 	%fd94, %r216;
	mul.wide.u32 	%rd153, %r10, 8;
	add.s64 	%rd154, %rd9, %rd153;
	ld.global.f64 	%fd95, [%rd154];
	add.f64 	%fd96, %fd94, 0dBFF0000000000000;
	ld.shared.u32 	%r217, [%r11];
	setp.ne.s32 	%p56, %r217, 0;
	selp.f64 	%fd97, 0d3FF0000000000000, 0d0000000000000000, %p56;
	fma.rn.f64 	%fd98, %fd95, %fd96, %fd97;
	div.rn.f64 	%fd99, %fd98, %fd94;
	st.global.f64 	[%rd154], %fd99;
	selp.f64 	%fd100, 0d3FF0000000000000, 0d0000000000000000, %p29;
	fma.rn.f64 	%fd101, %fd96, %fd99, %fd100;
	div.rn.f64 	%fd102, %fd101, %fd94;
	add.s64 	%rd155, %rd10, %rd153;
	st.global.f64 	[%rd155], %fd102;
	bar.sync 	0;
	and.b32  	%r75, %r7, 15;
	setp.lt.u32 	%p57, %r7, 16;
	mov.f64 	%fd193, 0d0000000000000000;
	mov.b32 	%r291, 0;
	@%p57 bra 	$L__BB0_76;
	and.b32  	%r291, %r7, 2032;
	and.b32  	%r218, %r7, -16;
	neg.s32 	%r289, %r218;
	add.s32 	%r221, %r175, %r176;
	add.s32 	%r288, %r221, 8;
	mov.f64 	%fd193, 0d0000000000000000;
$L__BB0_75:
	.pragma "nounroll";
	ld.shared.u32 	%r222, [%r288+-8];
	bfe.s32 	%r223, %r222, 0, 8;
	cvt.s8.s32 	%rs18, %r223;
	bfe.s32 	%r224, %r222, 8, 8;
	cvt.s8.s32 	%rs19, %r224;
	bfe.s32 	%r225, %r222, 16, 8;
	cvt.s8.s32 	%rs20, %r225;
	bfe.s32 	%r226, %r222, 24, 8;
	cvt.s8.s32 	%rs21, %r226;
	cvt.rn.f64.s16 	%fd104, %rs18;
	add.f64 	%fd105, %fd193, %fd104;
	cvt.rn.f64.s16 	%fd106, %rs19;
	add.f64 	%fd107, %fd105, %fd106;
	cvt.rn.f64.s16 	%fd108, %rs20;
	add.f64 	%fd109, %fd107, %fd108;
	cvt.rn.f64.s16 	%fd110, %rs21;
	add.f64 	%fd111, %fd109, %fd110;
	ld.shared.u32 	%r227, [%r288+-4];
	bfe.s32 	%r228, %r227, 0, 8;
	cvt.s8.s32 	%rs22, %r228;
	bfe.s32 	%r229, %r227, 8, 8;
	cvt.s8.s32 	%rs23, %r229;
	bfe.s32 	%r230, %r227, 16, 8;
	cvt.s8.s32 	%rs24, %r230;
	bfe.s32 	%r231, %r227, 24, 8;
	cvt.s8.s32 	%rs25, %r231;
	cvt.rn.f64.s16 	%fd112, %rs22;
	add.f64 	%fd113, %fd111, %fd112;
	cvt.rn.f64.s16 	%fd114, %rs23;
	add.f64 	%fd115, %fd113, %fd114;
	cvt.rn.f64.s16 	%fd116, %rs24;
	add.f64 	%fd117, %fd115, %fd116;
	cvt.rn.f64.s16 	%fd118, %rs25;
	add.f64 	%fd119, %fd117, %fd118;
	ld.shared.u32 	%r232, [%r288];
	bfe.s32 	%r233, %r232, 0, 8;
	cvt.s8.s32 	%rs26, %r233;
	bfe.s32 	%r234, %r232, 8, 8;
	cvt.s8.s32 	%rs27, %r234;
	bfe.s32 	%r235, %r232, 16, 8;
	cvt.s8.s32 	%rs28, %r235;
	bfe.s32 	%r236, %r232, 24, 8;
	cvt.s8.s32 	%rs29, %r236;
	cvt.rn.f64.s16 	%fd120, %rs26;
	add.f64 	%fd121, %fd119, %fd120;
	cvt.rn.f64.s16 	%fd122, %rs27;
	add.f64 	%fd123, %fd121, %fd122;
	cvt.rn.f64.s16 	%fd124, %rs28;
	add.f64 	%fd125, %fd123, %fd124;
	cvt.rn.f64.s16 	%fd126, %rs29;
	add.f64 	%fd127, %fd125, %fd126;
	ld.shared.u32 	%r237, [%r288+4];
	bfe.s32 	%r238, %r237, 0, 8;
	cvt.s8.s32 	%rs30, %r238;
	bfe.s32 	%r239, %r237, 8, 8;
	cvt.s8.s32 	%rs31, %r239;
	bfe.s32 	%r240, %r237, 16, 8;
	cvt.s8.s32 	%rs32, %r240;
	bfe.s32 	%r241, %r237, 24, 8;
	cvt.s8.s32 	%rs33, %r241;
	cvt.rn.f64.s16 	%fd128, %rs30;
	add.f64 	%fd129, %fd127, %fd128;
	cvt.rn.f64.s16 	%fd130, %rs31;
	add.f64 	%fd131, %fd129, %fd130;
	cvt.rn.f64.s16 	%fd132, %rs32;
	add.f64 	%fd133, %fd131, %fd132;
	cvt.rn.f64.s16 	%fd134, %rs33;
	add.f64 	%fd193, %fd133, %fd134;
	add.s32 	%r289, %r289, 16;
	add.s32 	%r288, %r288, 16;
	setp.ne.s32 	%p58, %r289, 0;
	@%p58 bra 	$L__BB0_75;
$L__BB0_76:
	setp.eq.s32 	%p59, %r75, 0;
	@%p59 bra 	$L__BB0_85;
	setp.lt.u32 	%p60, %r75, 8;
	@%p60 bra 	$L__BB0_79;
	add.s32 	%r242, %r47, %r291;
	ld.shared.s8 	%rs34, [%r242];
	cvt.rn.f64.s16 	%fd136, %rs34;
	add.f64 	%fd137, %fd193, %fd136;
	ld.shared.s8 	%rs35, [%r242+1];
	cvt.rn.f64.s16 	%fd138, %rs35;
	add.f64 	%fd139, %fd137, %fd138;
	ld.shared.s8 	%rs36, [%r242+2];
	cvt.rn.f64.s16 	%fd140, %rs36;
	add.f64 	%fd141, %fd139, %fd140;
	ld.shared.s8 	%rs37, [%r242+3];
	cvt.rn.f64.s16 	%fd142, %rs37;
	add.f64 	%fd143, %fd141, %fd142;
	ld.shared.s8 	%rs38, [%r242+4];
	cvt.rn.f64.s16 	%fd144, %rs38;
	add.f64 	%fd145, %fd143, %fd144;
	ld.shared.s8 	%rs39, [%r242+5];
	cvt.rn.f64.s16 	%fd146, %rs39;
	add.f64 	%fd147, %fd145, %fd146;
	ld.shared.s8 	%rs40, [%r242+6];
	cvt.rn.f64.s16 	%fd148, %rs40;
	add.f64 	%fd149, %fd147, %fd148;
	ld.shared.s8 	%rs41, [%r242+7];
	cvt.rn.f64.s16 	%fd150, %rs41;
	add.f64 	%fd193, %fd149, %fd150;
	add.s32 	%r291, %r291, 8;
$L__BB0_79:
	and.b32  	%r86, %r7, 7;
	setp.eq.s32 	%p61, %r86, 0;
	@%p61 bra 	$L__BB0_85;
	and.b32  	%r87, %r7, 3;
	setp.lt.u32 	%p62, %r86, 4;
	@%p62 bra 	$L__BB0_82;
	add.s32 	%r243, %r47, %r291;
	ld.shared.s8 	%rs42, [%r243];
	cvt.rn.f64.s16 	%fd152, %rs42;
	add.f64 	%fd153, %fd193, %fd152;
	ld.shared.s8 	%rs43, [%r243+1];
	cvt.rn.f64.s16 	%fd154, %rs43;
	add.f64 	%fd155, %fd153, %fd154;
	ld.shared.s8 	%rs44, [%r243+2];
	cvt.rn.f64.s16 	%fd156, %rs44;
	add.f64 	%fd157, %fd155, %fd156;
	ld.shared.s8 	%rs45, [%r243+3];
	cvt.rn.f64.s16 	%fd158, %rs45;
	add.f64 	%fd193, %fd157, %fd158;
	add.s32 	%r291, %r291, 4;
$L__BB0_82:
	setp.eq.s32 	%p63, %r87, 0;
	@%p63 bra 	$L__BB0_85;
	add.s32 	%r245, %r291, %r175;
	mov.u32 	%r246, shared;
	add.s32 	%r294, %r246, %r245;
	neg.s32 	%r293, %r87;
$L__BB0_84:
	.pragma "nounroll";
	ld.shared.s8 	%rs46, [%r294];
	cvt.rn.f64.s16 	%fd159, %rs46;
	add.f64 	%fd193, %fd193, %fd159;
	add.s32 	%r294, %r294, 1;
	add.s32 	%r293, %r293, 1;
	setp.ne.s32 	%p64, %r293, 0;
	@%p64 bra 	$L__BB0_84;
$L__BB0_85:
	div.rn.f64 	%fd160, %fd193, %fd9;
	bar.sync 	0;
	mul.wide.s32 	%rd156, %r10, 8;
	add.s64 	%rd157, %rd10, %rd156;
	ld.global.f64 	%fd161, [%rd157];
	sub.f64 	%fd162, %fd160, %fd161;
	mul.f64 	%fd24, %fd2, %fd162;
	fma.rn.f64 	%fd163, %fd24, 0d3FF71547652B82FE, 0d4338000000000000;
	{
	.reg .b32 %temp; 
	mov.b64 	{%r96, %temp}, %fd163;
	}
	mov.f64 	%fd164, 0dC338000000000000;
	add.rn.f64 	%fd165, %fd163, %fd164;
	fma.rn.f64 	%fd166, %fd165, 0dBFE62E42FEFA39EF, %fd24;
	fma.rn.f64 	%fd167, %fd165, 0dBC7ABC9E3B39803F, %fd166;
	fma.rn.f64 	%fd168, %fd167, 0d3E5ADE1569CE2BDF, 0d3E928AF3FCA213EA;
	fma.rn.f64 	%fd169, %fd168, %fd167, 0d3EC71DEE62401315;
	fma.rn.f64 	%fd170, %fd169, %fd167, 0d3EFA01997C89EB71;
	fma.rn.f64 	%fd171, %fd170, %fd167, 0d3F2A01A014761F65;
	fma.rn.f64 	%fd172, %fd171, %fd167, 0d3F56C16C1852B7AF;
	fma.rn.f64 	%fd173, %fd172, %fd167, 0d3F81111111122322;
	fma.rn.f64 	%fd174, %fd173, %fd167, 0d3FA55555555502A1;
	fma.rn.f64 	%fd175, %fd174, %fd167, 0d3FC5555555555511;
	fma.rn.f64 	%fd176, %fd175, %fd167, 0d3FE000000000000B;
	fma.rn.f64 	%fd177, %fd176, %fd167, 0d3FF0000000000000;
	fma.rn.f64 	%fd178, %fd177, %fd167, 0d3FF0000000000000;
	{
	.reg .b32 %temp; 
	mov.b64 	{%r97, %temp}, %fd178;
	}
	{
	.reg .b32 %temp; 
	mov.b64 	{%temp, %r98}, %fd178;
	}
	shl.b32 	%r247, %r96, 20;
	add.s32 	%r248, %r247, %r98;
	mov.b64 	%fd194, {%r97, %r248};
	{
	.reg .b32 %temp; 
	mov.b64 	{%temp, %r249}, %fd24;
	}
	mov.b32 	%f2, %r249;
	abs.f32 	%f1, %f2;
	setp.lt.f32 	%p65, %f1, 0f4086232B;
	@%p65 bra 	$L__BB0_88;
	setp.lt.f64 	%p66, %fd24, 0d0000000000000000;
	add.f64 	%fd179, %fd24, 0d7FF0000000000000;
	selp.f64 	%fd194, 0d0000000000000000, %fd179, %p66;
	setp.geu.f32 	%p67, %f1, 0f40874800;
	@%p67 bra 	$L__BB0_88;
	shr.u32 	%r250, %r96, 31;
	add.s32 	%r251, %r96, %r250;
	shr.s32 	%r252, %r251, 1;
	shl.b32 	%r253, %r252, 20;
	add.s32 	%r254, %r98, %r253;
	mov.b64 	%fd180, {%r97, %r254};
	sub.s32 	%r255, %r96, %r252;
	shl.b32 	%r256, %r255, 20;
	add.s32 	%r257, %r256, 1072693248;
	mov.b32 	%r258, 0;
	mov.b64 	%fd181, {%r258, %r257};
	mul.f64 	%fd194, %fd181, %fd180;
$L__BB0_88:
	st.global.f64 	[%rd7], %fd194;
	add.s64 	%rd159, %rd9, %rd156;
	ld.global.f64 	%fd182, [%rd159];
	setp.geu.f64 	%p68, %fd182, %fd1;
	@%p68 bra 	$L__BB0_92;
	ld.global.u32 	%r259, [%rd8];
	setp.eq.s32 	%p69, %r259, 0;
	@%p69 bra 	$L__BB0_92;
	mul.lo.s32 	%r99, %r2, %r8;
	mov.b32 	%r295, 0;
$L__BB0_91:
	add.s32 	%r261, %r295, %r99;
	mul.wide.u32 	%rd160, %r261, 8;
	add.s64 	%rd161, %rd6, %rd160;
	ld.global.f64 	%fd183, [%rd161];
	add.f64 	%fd184, %fd3, %fd183;
	st.global.f64 	[%rd161], %fd184;
	add.s32 	%r295, %r295, 1;
	ld.global.u32 	%r262, [%rd8];
	setp.lt.u32 	%p70, %r295, %r262;
	@%p70 bra 	$L__BB0_91;
$L__BB0_92:
	rem.u32 	%r263, %r6, %r1;
	setp.ne.s32 	%p71, %r263, 0;
	setp.eq.s32 	%p72, %r4, 0;
	or.pred  	%p73, %p71, %p72;
	@%p73 bra 	$L__BB0_100;
	setp.lt.u32 	%p74, %r4, 16;
	@%p74 bra 	$L__BB0_96;
	and.b32  	%r264, %r4, -16;
	neg.s32 	%r296, %r264;
$L__BB0_95:
	.pragma "nounroll";
	add.s32 	%r296, %r296, 16;
	setp.ne.s32 	%p75, %r296, 0;
	@%p75 bra 	$L__BB0_95;
$L__BB0_96:
	and.b32  	%r265, %r4, 7;
	setp.eq.s32 	%p76, %r265, 0;
	@%p76 bra 	$L__BB0_100;
	and.b32  	%r105, %r4, 3;
	setp.eq.s32 	%p77, %r105, 0;
	@%p77 bra 	$L__BB0_100;
	neg.s32 	%r297, %r105;
$L__BB0_99:
	.pragma "nounroll";
	add.s32 	%r297, %r297, 1;
	setp.ne.s32 	%p78, %r297, 0;
	@%p78 bra 	$L__BB0_99;
$L__BB0_100:
	ret;

}


// ===== COMPILED SASS (sm_100) =====

	.target	sm_100

	.elftype	@"ET_EXEC"


//--------------------- .note.nv.tkinfo           --------------------------
	.section	.note.nv.tkinfo,"",@"SHT_NOTE"
	.sectionflags	@"SHF_NOTE_NV_TKINFO"
	.tkinfo
        /*0018*/ 	.word	0x00000002
        /*0030*/ 	.string	""
        /*0030*/ 	.string	"ptxas"
        /*0030*/ 	.string	"Cuda compilation tools, release 13.0, V13.0.88"
        /*0030*/ 	.string	"Build cuda_13.0.r13.0/compiler.36424714_0"
        /*0030*/ 	.string	"-arch sm_100 -m 64 "



//--------------------- .note.nv.cuinfo           --------------------------
	.section	.note.nv.cuinfo,"",@"SHT_NOTE"
	.sectionflags	@"SHF_NOTE_NV_CUINFO"
        /*0018*/ 	.short	0x0002
        /*001a*/ 	.short	0x0064
        /*001c*/ 	.short	0x0082
	.zero		2


//--------------------- .nv.info                  --------------------------
	.section	.nv.info,"",@"SHT_CUDA_INFO"
	.align	4


	//----- nvinfo : EIATTR_REGCOUNT
	.align		4
        /*0000*/ 	.byte	0x04, 0x2f
        /*0002*/ 	.short	(.L_1 - .L_0)
	.align		4
.L_0:
        /*0004*/ 	.word	index@(_Z7compute4args)
        /*0008*/ 	.word	0x00000022


	//----- nvinfo : EIATTR_FRAME_SIZE
	.align		4
.L_1:
        /*000c*/ 	.byte	0x04, 0x11
        /*000e*/ 	.short	(.L_3 - .L_2)
	.align		4
.L_2:
        /*0010*/ 	.word	index@($__internal_0_$__cuda_sm20_div_rn_f64_full)
        /*0014*/ 	.word	0x00000000


	//----- nvinfo : EIATTR_FRAME_SIZE
	.align		4
.L_3:
        /*0018*/ 	.byte	0x04, 0x11
        /*001a*/ 	.short	(.L_5 - .L_4)
	.align		4
.L_4:
        /*001c*/ 	.word	index@(_Z7compute4args)
        /*0020*/ 	.word	0x00000000


	//----- nvinfo : EIATTR_MIN_STACK_SIZE
	.align		4
.L_5:
        /*0024*/ 	.byte	0x04, 0x12
        /*0026*/ 	.short	(.L_7 - .L_6)
	.align		4
.L_6:
        /*0028*/ 	.word	index@(_Z7compute4args)
        /*002c*/ 	.word	0x00000000
.L_7:


//--------------------- .nv.compat                --------------------------
	.section	.nv.compat,"",@"SHT_CUDA_COMPAT_INFO"
	.align	4
        /*0000*/ 	.byte	0x02, 0x09, 0x00, 0x00, 0x02, 0x02, 0x01, 0x00, 0x02, 0x05, 0x05, 0x00, 0x03, 0x07, 0x01, 0x01
        /*0010*/ 	.byte	0x02, 0x03, 0x00, 0x00, 0x02, 0x06, 0x01, 0x00, 0x04, 0x0b, 0x08, 0x00, 0x01, 0x00, 0x00, 0x00
        /*0020*/ 	.byte	0x00, 0x00, 0x00, 0x00


//--------------------- .nv.info._Z7compute4args  --------------------------
	.section	.nv.info._Z7compute4args,"",@"SHT_CUDA_INFO"
	.sectionflags	@""
	.align	4


	//----- nvinfo : EIATTR_CUDA_API_VERSION
	.align		4
        /*0000*/ 	.byte	0x04, 0x37
        /*0002*/ 	.short	(.L_9 - .L_8)
.L_8:
        /*0004*/ 	.word	0x00000082


	//----- nvinfo : EIATTR_KPARAM_INFO
	.align		4
.L_9:
        /*0008*/ 	.byte	0x04, 0x17
        /*000a*/ 	.short	(.L_11 - .L_10)
.L_10:
        /*000c*/ 	.word	0x00000000
        /*0010*/ 	.short	0x0000
        /*0012*/ 	.short	0x0000
        /*0014*/ 	.byte	0x00, 0xf0, 0x81, 0x03


	//----- nvinfo : EIATTR_SPARSE_MMA_MASK
	.align		4
.L_11:
        /*0018*/ 	.byte	0x03, 0x50
        /*001a*/ 	.short	0x0000


	//----- nvinfo : EIATTR_MAXREG_COUNT
	.align		4
        /*001c*/ 	.byte	0x03, 0x1b
        /*001e*/ 	.short	0x00ff


	//----- nvinfo : EIATTR_NUM_BARRIERS
	.align		4
        /*0020*/ 	.byte	0x02, 0x4c
        /*0022*/ 	.byte	0x01
	.zero		1


	//----- nvinfo : EIATTR_MERCURY_ISA_VERSION
	.align		4
        /*0024*/ 	.byte	0x03, 0x5f
        /*0026*/ 	.short	0x0101


	//----- nvinfo : EIATTR_VRC_CTA_INIT_COUNT
	.align		4
        /*0028*/ 	.byte	0x02, 0x4a
	.zero		1
	.zero		1


	//----- nvinfo : EIATTR_EXIT_INSTR_OFFSETS
	.align		4
        /*002c*/ 	.byte	0x04, 0x1c
        /*002e*/ 	.short	(.L_13 - .L_12)


	//   ....[0]....
.L_12:
        /*0030*/ 	.word	0x00003020


	//   ....[1]....
        /*0034*/ 	.word	0x00003050


	//   ....[2]....
        /*0038*/ 	.word	0x00003130


	//----- nvinfo : EIATTR_CRS_STACK_SIZE
	.align		4
.L_13:
        /*003c*/ 	.byte	0x04, 0x1e
        /*003e*/ 	.short	(.L_15 - .L_14)
.L_14:
        /*0040*/ 	.word	0x00000000


	//----- nvinfo : EIATTR_CBANK_PARAM_SIZE
	.align		4
.L_15:
        /*0044*/ 	.byte	0x03, 0x19
        /*0046*/ 	.short	0x00e0


	//----- nvinfo : EIATTR_PARAM_CBANK
	.align		4
        /*0048*/ 	.byte	0x04, 0x0a
        /*004a*/ 	.short	(.L_17 - .L_16)
	.align		4
.L_16:
        /*004c*/ 	.word	index@(.nv.constant0._Z7compute4args)
        /*0050*/ 	.short	0x0380
        /*0052*/ 	.short	0x00e0


	//----- nvinfo : EIATTR_SW_WAR
	.align		4
.L_17:
        /*0054*/ 	.byte	0x04, 0x36
        /*0056*/ 	.short	(.L_19 - .L_18)
.L_18:
        /*0058*/ 	.word	0x00000008
.L_19:


//--------------------- .nv.callgraph             --------------------------
	.section	.nv.callgraph,"",@"SHT_CUDA_CALLGRAPH"
	.align	4
	.sectionentsize	8
	.align		4
        /*0000*/ 	.word	0x00000000
	.align		4
        /*0004*/ 	.word	0xffffffff
	.align		4
        /*0008*/ 	.word	0x00000000
	.align		4
        /*000c*/ 	.word	0xfffffffe
	.align		4
        /*0010*/ 	.word	0x00000000
	.align		4
        /*0014*/ 	.word	0xfffffffd
	.align		4
        /*0018*/ 	.word	0x00000000
	.align		4
        /*001c*/ 	.word	0xfffffffc


//--------------------- .text._Z7compute4args     --------------------------
	.section	.text._Z7compute4args,"ax",@progbits
	.align	128
        .global         _Z7compute4args
        .type           _Z7compute4args,@function
        .size           _Z7compute4args,(.L_x_36 - _Z7compute4args)
        .other          _Z7compute4args,@"STO_CUDA_ENTRY STV_DEFAULT"
_Z7compute4args:
.text._Z7compute4args:
[----:B------:R-:W-:Y:S01]  /*0000*/  LDC R1, c[0x0][0x37c] ;  /* 0x0000df00ff017b82 */ /* 0x000fe20000000800 */
[----:B------:R-:W0:Y:S07]  /*0010*/  S2R R10, SR_TID.X ;  /* 0x00000000000a7919 */ /* 0x000e2e0000002100 */
[----:B------:R-:W1:Y:S01]  /*0020*/  LDC.64 R6, c[0x0][0x430] ;  /* 0x00010c00ff067b82 */ /* 0x000e620000000a00 */
[----:B------:R-:W0:Y:S01]  /*0030*/  LDCU UR10, c[0x0][0x360] ;  /* 0x00006c00ff0a77ac */ /* 0x000e220008000800 */
[----:B------:R-:W0:Y:S01]  /*0040*/  S2R R3, SR_CTAID.X ;  /* 0x0000000000037919 */ /* 0x000e220000002500 */
[----:B------:R-:W2:Y:S05]  /*0050*/  LDCU.64 UR8, c[0x0][0x358] ;  /* 0x00006b00ff0877ac */ /* 0x000eaa0008000a00 */
[----:B------:R-:W3:Y:S01]  /*0060*/  S2UR UR5, SR_CgaCtaId ;  /* 0x00000000000579c3 */ /* 0x000ee20000008800 */
[----:B------:R-:W-:Y:S01]  /*0070*/  UMOV UR4, 0x400 ;  /* 0x0000040000047882 */ /* 0x000fe20000000000 */
[----:B------:R-:W4:Y:S01]  /*0080*/  LDCU.64 UR12, c[0x0][0x3a8] ;  /* 0x00007500ff0c77ac */ /* 0x000f220008000a00 */
[----:B------:R-:W0:Y:S05]  /*0090*/  LDCU.64 UR6, c[0x0][0x3f8] ;  /* 0x00007f00ff0677ac */ /* 0x000e2a0008000a00 */
[----:B------:R-:W5:Y:S01]  /*00a0*/  LDC.64 R8, c[0x0][0x418] ;  /* 0x00010600ff087b82 */ /* 0x000f620000000a00 */
[----:B0-----:R-:W-:-:S04]  /*00b0*/  IMAD R0, R3, UR10, R10 ;  /* 0x0000000a03007c24 */ /* 0x001fc8000f8e020a */
[----:B-1----:R-:W-:-:S05]  /*00c0*/  IMAD.WIDE R6, R0, 0x4, R6 ;  /* 0x0000000400067825 */ /* 0x002fca00078e0206 */
[----:B--2---:R-:W2:Y:S01]  /*00d0*/  LDG.E R11, desc[UR8][R6.64] ;  /* 0x00000008060b7981 */ /* 0x004ea2000c1e1900 */
[----:B---3--:R-:W-:Y:S01]  /*00e0*/  ULEA UR4, UR5, UR4, 0x18 ;  /* 0x0000000405047291 */ /* 0x008fe2000f8ec0ff */
[----:B------:R-:W-:Y:S01]  /*00f0*/  BSSY.RECONVERGENT B0, `(.L_x_0) ;  /* 0x0000023000007945 */ /* 0x000fe20003800200 */
[----:B------:R-:W0:Y:S01]  /*0100*/  LDCU UR5, c[0x0][0x3f4] ;  /* 0x00007e80ff0577ac */ /* 0x000e220008000800 */
[----:B-----5:R-:W-:-:S03]  /*0110*/  IMAD.WIDE R8, R0, 0x8, R8 ;  /* 0x0000000800087825 */ /* 0x020fc600078e0208 */
[----:B------:R-:W-:-:S05]  /*0120*/  LEA R2, R10, UR4, 0x2 ;  /* 0x000000040a027c11 */ /* 0x000fca000f8e10ff */
[----:B------:R1:W-:Y:S01]  /*0130*/  STS [R2], RZ ;  /* 0x000000ff02007388 */ /* 0x0003e20000000800 */
[----:B--2---:R-:W-:-:S13]  /*0140*/  ISETP.NE.AND P0, PT, R11, RZ, PT ;  /* 0x000000ff0b00720c */ /* 0x004fda0003f05270 */
[----:B01--4-:R-:W-:Y:S05]  /*0150*/  @!P0 BRA `(.L_x_1) ;  /* 0x0000000000708947 */ /* 0x013fea0003800000 */
[----:B------:R0:W5:Y:S01]  /*0160*/  LDG.E.64 R14, desc[UR8][R8.64] ;  /* 0x00000008080e7981 */ /* 0x000162000c1e1b00 */
[----:B------:R-:W1:Y:S01]  /*0170*/  LDC.64 R12, c[0x0][0x410] ;  /* 0x00010400ff0c7b82 */ /* 0x000e620000000a00 */
[----:B------:R-:W2:Y:S01]  /*0180*/  LDCU UR4, c[0x0][0x3f0] ;  /* 0x00007e00ff0477ac */ /* 0x000ea20008000800 */
[----:B------:R-:W-:Y:S02]  /*0190*/  IMAD.MOV.U32 R23, RZ, RZ, RZ ;  /* 0x000000ffff177224 */ /* 0x000fe400078e00ff */
[----:B------:R-:W-:-:S04]  /*01a0*/  IMAD.MOV.U32 R20, RZ, RZ, RZ ;  /* 0x000000ffff147224 */ /* 0x000fc800078e00ff */
[----:B------:R-:W3:Y:S01]  /*01b0*/  LDC.64 R4, c[0x0][0x408] ;  /* 0x00010200ff047b82 */ /* 0x000ee20000000a00 */
[----:B0-2---:R-:W-:-:S07]  /*01c0*/  IMAD R21, R10, UR4, RZ ;  /* 0x000000040a157c24 */ /* 0x005fce000f8e02ff */
.L_x_4:
[----:B---3--:R-:W-:-:S06]  /*01d0*/  IMAD.WIDE.U32 R16, R21, 0x4, R4 ;  /* 0x0000000415107825 */ /* 0x008fcc00078e0004 */
[----:B------:R-:W2:Y:S02]  /*01e0*/  LDG.E R16, desc[UR8][R16.64] ;  /* 0x0000000810107981 */ /* 0x000ea4000c1e1900 */
[----:B--2---:R-:W-:-:S05]  /*01f0*/  IMAD R18, R3, UR5, R16 ;  /* 0x0000000503127c24 */ /* 0x004fca000f8e0210 */
[----:B------:R-:W-:-:S04]  /*0200*/  IADD3 R18, P0, PT, R18, UR6, RZ ;  /* 0x0000000612127c10 */ /* 0x000fc8000ff1e0ff */
[----:B------:R-:W-:-:S05]  /*0210*/  IADD3.X R19, PT, PT, RZ, UR7, RZ, P0, !PT ;  /* 0x00000007ff137c10 */ /* 0x000fca00087fe4ff */
[----:B------:R-:W2:Y:S01]  /*0220*/  LDG.E.U8 R18, desc[UR8][R18.64] ;  /* 0x0000000812127981 */ /* 0x000ea2000c1e1100 */
[----:B------:R-:W-:Y:S01]  /*0230*/  VIADD R20, R20, 0x1 ;  /* 0x0000000114147836 */ /* 0x000fe20000000000 */
[----:B------:R-:W-:Y:S04]  /*0240*/  BSSY.RECONVERGENT B1, `(.L_x_2) ;  /* 0x000000b000017945 */ /* 0x000fe80003800200 */
[----:B------:R-:W-:Y:S02]  /*0250*/  ISETP.GE.U32.AND P1, PT, R20, R11, PT ;  /* 0x0000000b1400720c */ /* 0x000fe40003f26070 */
[----:B--2---:R-:W-:-:S13]  /*0260*/  ISETP.NE.AND P0, PT, R18, RZ, PT ;  /* 0x000000ff1200720c */ /* 0x004fda0003f05270 */
[----:B0-----:R-:W-:Y:S05]  /*0270*/  @!P0 BRA `(.L_x_3) ;  /* 0x00000000001c8947 */ /* 0x001fea0003800000 */
[----:B-1----:R-:W-:-:S06]  /*0280*/  IMAD.WIDE.U32 R16, R21, 0x8, R12 ;  /* 0x0000000815107825 */ /* 0x002fcc00078e000c */
[----:B------:R-:W2:Y:S02]  /*0290*/  LDG.E.64 R16, desc[UR8][R16.64] ;  /* 0x0000000810107981 */ /* 0x000ea4000c1e1b00 */
[----:B--2---:R-:W-:-:S14]  /*02a0*/  DSETP.GE.AND P0, PT, R16, UR12, PT ;  /* 0x0000000c10007e2a */ /* 0x004fdc000bf06000 */
[----:B------:R-:W0:Y:S02]  /*02b0*/  @P0 I2F.F64.U32 R18, R23 ;  /* 0x0000001700120312 */ /* 0x000e240000201800 */
[----:B0----5:R-:W-:-:S06]  /*02c0*/  @P0 DADD R18, R14, R18 ;  /* 0x000000000e120229 */ /* 0x021fcc0000000012 */
[----:B------:R-:W0:Y:S02]  /*02d0*/  @P0 F2I.U32.F64.TRUNC R23, R18 ;  /* 0x0000001200170311 */ /* 0x000e24000030d000 */
[----:B0-----:R0:W-:Y:S03]  /*02e0*/  @P0 STS [R2], R23 ;  /* 0x0000001702000388 */ /* 0x0011e60000000800 */
.L_x_3:
[----:B------:R-:W-:Y:S05]  /*02f0*/  BSYNC.RECONVERGENT B1 ;  /* 0x0000000000017941 */ /* 0x000fea0003800200 */
.L_x_2:
[----:B------:R-:W-:Y:S01]  /*0300*/  VIADD R21, R21, 0x1 ;  /* 0x0000000115157836 */ /* 0x000fe20000000000 */
[----:B------:R-:W-:Y:S06]  /*0310*/  @!P1 BRA `(.L_x_4) ;  /* 0xfffffffc00ac9947 */ /* 0x000fec000383ffff */
.L_x_1:
[----:B------:R-:W-:Y:S05]  /*0320*/  BSYNC.RECONVERGENT B0 ;  /* 0x0000000000007941 */ /* 0x000fea0003800200 */
.L_x_0:
[----:B------:R-:W-:Y:S01]  /*0330*/  BAR.SYNC.DEFER_BLOCKING 0x0 ;  /* 0x0000000000007b1d */ /* 0x000fe20000010000 */
[----:B------:R-:W-:Y:S01]  /*0340*/  UISETP.GE.U32.AND UP1, UPT, UR10, 0x8, UPT ;  /* 0x000000080a00788c */ /* 0x000fe2000bf26070 */
[----:B------:R-:W-:Y:S01]  /*0350*/  HFMA2 R5, -RZ, RZ, 0, 0 ;  /* 0x00000000ff057431 */ /* 0x000fe200000001ff */
[----:B------:R-:W-:-:S03]  /*0360*/  ULOP3.LUT UP0, UR11, UR10, 0x7, URZ, 0xc0, !UPT ;  /* 0x000000070a0b7892 */ /* 0x000fc6000f80c0ff */
[----:B------:R-:W-:Y:S01]  /*0370*/  UMOV UR4, URZ ;  /* 0x000000ff00047c82 */ /* 0x000fe20008000000 */
[----:B------:R2:W3:Y:S03]  /*0380*/  LDS R4, [R2] ;  /* 0x0000000002047984 */ /* 0x0004e60000000800 */
[----:B------:R-:W-:Y:S05]  /*0390*/  BRA.U !UP1, `(.L_x_5) ;  /* 0x0000000109987547 */ /* 0x000fea000b800000 */
[----:B------:R-:W4:Y:S01]  /*03a0*/  S2UR UR6, SR_CgaCtaId ;  /* 0x00000000000679c3 */ /* 0x000f220000008800 */
[----:B------:R-:W-:Y:S01]  /*03b0*/  UMOV UR4, 0x400 ;  /* 0x0000040000047882 */ /* 0x000fe20000000000 */
[----:B------:R-:W-:Y:S01]  /*03c0*/  ULOP3.LUT UR5, UR10, 0xfffffff8, URZ, 0xc0, !UPT ;  /* 0xfffffff80a057892 */ /* 0x000fe2000f8ec0ff */
[----:B------:R-:W-:Y:S01]  /*03d0*/  IMAD.MOV.U32 R5, RZ, RZ, RZ ;  /* 0x000000ffff057224 */ /* 0x000fe200078e00ff */
[----:B----4-:R-:W-:Y:S02]  /*03e0*/  ULEA UR7, UR6, UR4, 0x18 ;  /* 0x0000000406077291 */ /* 0x010fe4000f8ec0ff */
[----:B------:R-:W-:Y:S02]  /*03f0*/  UIADD3 UR6, UPT, UPT, -UR5, URZ, URZ ;  /* 0x000000ff05067290 */ /* 0x000fe4000fffe1ff */
[----:B------:R-:W-:Y:S02]  /*0400*/  ULOP3.LUT UR4, UR10, 0x7f8, URZ, 0xc0, !UPT ;  /* 0x000007f80a047892 */ /* 0x000fe4000f8ec0ff */
[----:B------:R-:W-:-:S12]  /*0410*/  UIADD3 UR5, UPT, UPT, UR7, 0x10, URZ ;  /* 0x0000001007057890 */ /* 0x000fd8000fffe0ff */
.L_x_6:
[----:B-1---5:R-:W3:Y:S01]  /*0420*/  LDS.128 R12, [UR5+-0x10] ;  /* 0xfffff005ff0c7984 */ /* 0x022ee20008000c00 */
[----:B------:R-:W-:Y:S01]  /*0430*/  VIADD R11, R5, 0x1 ;  /* 0x00000001050b7836 */ /* 0x000fe20000000000 */
[----:B------:R-:W-:Y:S02]  /*0440*/  UIADD3 UR6, UPT, UPT, UR6, 0x8, URZ ;  /* 0x0000000806067890 */ /* 0x000fe4000fffe0ff */
[----:B------:R-:W1:Y:S01]  /*0450*/  LDS.128 R16, [UR5] ;  /* 0x00000005ff107984 */ /* 0x000e620008000c00 */
[----:B------:R-:W-:Y:S02]  /*0460*/  UIADD3 UR5, UPT, UPT, UR5, 0x20, URZ ;  /* 0x0000002005057890 */ /* 0x000fe4000fffe0ff */
[----:B------:R-:W-:Y:S01]  /*0470*/  UISETP.NE.AND UP1, UPT, UR6, URZ, UPT ;  /* 0x000000ff0600728c */ /* 0x000fe2000bf25270 */
[-C--:B---3--:R-:W-:Y:S02]  /*0480*/  ISETP.GT.U32.AND P0, PT, R12, R4.reuse, PT ;  /* 0x000000040c00720c */ /* 0x088fe40003f04070 */
[----:B------:R-:W-:-:S11]  /*0490*/  ISETP.GT.U32.AND P1, PT, R13, R4, PT ;  /* 0x000000040d00720c */ /* 0x000fd60003f24070 */
[----:B------:R-:W-:Y:S02]  /*04a0*/  @!P0 IADD3 R11, PT, PT, R5, RZ, RZ ;  /* 0x000000ff050b8210 */ /* 0x000fe40007ffe0ff */
[----:B------:R-:W-:-:S03]  /*04b0*/  ISETP.GT.U32.AND P0, PT, R14, R4, PT ;  /* 0x000000040e00720c */ /* 0x000fc60003f04070 */
[----:B------:R-:W-:Y:S02]  /*04c0*/  VIADD R5, R11, 0x1 ;  /* 0x000000010b057836 */ /* 0x000fe40000000000 */
[----:B------:R-:W-:Y:S01]  /*04d0*/  @!P1 IMAD.MOV R5, RZ, RZ, R11 ;  /* 0x000000ffff059224 */ /* 0x000fe200078e020b */
[----:B------:R-:W-:-:S04]  /*04e0*/  ISETP.GT.U32.AND P1, PT, R15, R4, PT ;  /* 0x000000040f00720c */ /* 0x000fc80003f24070 */
[----:B------:R-:W-:-:S03]  /*04f0*/  IADD3 R11, PT, PT, R5, 0x1, RZ ;  /* 0x00000001050b7810 */ /* 0x000fc60007ffe0ff */
[----:B------:R-:W-:Y:S01]  /*0500*/  @!P0 IMAD.MOV R11, RZ, RZ, R5 ;  /* 0x000000ffff0b8224 */ /* 0x000fe200078e0205 */
[----:B-1----:R-:W-:-:S03]  /*0510*/  ISETP.GT.U32.AND P0, PT, R16, R4, PT ;  /* 0x000000041000720c */ /* 0x002fc60003f04070 */
[C---:B------:R-:W-:Y:S02]  /*0520*/  VIADD R5, R11.reuse, 0x1 ;  /* 0x000000010b057836 */ /* 0x040fe40000000000 */
[----:B------:R-:W-:Y:S02]  /*0530*/  @!P1 IADD3 R5, PT, PT, R11, RZ, RZ ;  /* 0x000000ff0b059210 */ /* 0x000fe40007ffe0ff */
[----:B------:R-:W-:-:S03]  /*0540*/  ISETP.GT.U32.AND P1, PT, R17, R4, PT ;  /* 0x000000041100720c */ /* 0x000fc60003f24070 */
[----:B------:R-:W-:-:S03]  /*0550*/  VIADD R11, R5, 0x1 ;  /* 0x00000001050b7836 */ /* 0x000fc60000000000 */
[----:B------:R-:W-:Y:S01]  /*0560*/  @!P0 IMAD.MOV R11, RZ, RZ, R5 ;  /* 0x000000ffff0b8224 */ /* 0x000fe200078e0205 */
[----:B------:R-:W-:-:S04]  /*0570*/  ISETP.GT.U32.AND P0, PT, R18, R4, PT ;  /* 0x000000041200720c */ /* 0x000fc80003f04070 */
[----:B------:R-:W-:Y:S02]  /*0580*/  IADD3 R5, PT, PT, R11, 0x1, RZ ;  /* 0x000000010b057810 */ /* 0x000fe40007ffe0ff */
[----:B------:R-:W-:Y:S01]  /*0590*/  @!P1 IMAD.MOV R5, RZ, RZ, R11 ;  /* 0x000000ffff059224 */ /* 0x000fe200078e020b */
[----:B------:R-:W-:-:S03]  /*05a0*/  ISETP.GT.U32.AND P1, PT, R19, R4, PT ;  /* 0x000000041300720c */ /* 0x000fc60003f24070 */
[----:B------:R-:W-:-:S03]  /*05b0*/  VIADD R11, R5, 0x1 ;  /* 0x00000001050b7836 */ /* 0x000fc60000000000 */
[----:B------:R-:W-:-:S05]  /*05c0*/  @!P0 IADD3 R11, PT, PT, R5, RZ, RZ ;  /* 0x000000ff050b8210 */ /* 0x000fca0007ffe0ff */
[----:B------:R-:W-:Y:S02]  /*05d0*/  VIADD R5, R11, 0x1 ;  /* 0x000000010b057836 */ /* 0x000fe40000000000 */
[----:B------:R-:W-:Y:S01]  /*05e0*/  @!P1 IMAD.MOV R5, RZ, RZ, R11 ;  /* 0x000000ffff059224 */ /* 0x000fe200078e020b */
[----:B------:R-:W-:Y:S06]  /*05f0*/  BRA.U UP1, `(.L_x_6) ;  /* 0xfffffffd01887547 */ /* 0x000fec000b83ffff */
.L_x_5:
[----:B------:R-:W-:Y:S05]  /*0600*/  BRA.U !UP0, `(.L_x_7) ;  /* 0x0000000108c87547 */ /* 0x000fea000b800000 */
[----:B------:R-:W-:Y:S02]  /*0610*/  UISETP.GE.U32.AND UP0, UPT, UR11, 0x4, UPT ;  /* 0x000000040b00788c */ /* 0x000fe4000bf06070 */
[----:B------:R-:W-:-:S04]  /*0620*/  ULOP3.LUT UR7, UR10, 0x3, URZ, 0xc0, !UPT ;  /* 0x000000030a077892 */ /* 0x000fc8000f8ec0ff */
[----:B------:R-:W-:-:S03]  /*0630*/  UISETP.NE.AND UP1, UPT, UR7, URZ, UPT ;  /* 0x000000ff0700728c */ /* 0x000fc6000bf25270 */
[----:B------:R-:W-:Y:S08]  /*0640*/  BRA.U !UP0, `(.L_x_8) ;  /* 0x00000001084c7547 */ /* 0x000ff0000b800000 */
[----:B------:R-:W4:Y:S01]  /*0650*/  S2UR UR6, SR_CgaCtaId ;  /* 0x00000000000679c3 */ /* 0x000f220000008800 */
[----:B------:R-:W-:Y:S01]  /*0660*/  UMOV UR5, 0x400 ;  /* 0x0000040000057882 */ /* 0x000fe20000000000 */
[----:B------:R-:W-:Y:S01]  /*0670*/  IADD3 R11, PT, PT, R5, 0x1, RZ ;  /* 0x00000001050b7810 */ /* 0x000fe20007ffe0ff */
[----:B----4-:R-:W-:-:S04]  /*0680*/  ULEA UR5, UR6, UR5, 0x18 ;  /* 0x0000000506057291 */ /* 0x010fc8000f8ec0ff */
[----:B------:R-:W-:Y:S02]  /*0690*/  ULEA UR5, UR4, UR5, 0x2 ;  /* 0x0000000504057291 */ /* 0x000fe4000f8e10ff */
[----:B------:R-:W-:-:S07]  /*06a0*/  UIADD3 UR4, UPT, UPT, UR4, 0x4, URZ ;  /* 0x0000000404047890 */ /* 0x000fce000fffe0ff */
[----:B-1----:R-:W3:Y:S04]  /*06b0*/  LDS.64 R12, [UR5] ;  /* 0x00000005ff0c7984 */ /* 0x002ee80008000a00 */
[----:B-----5:R-:W1:Y:S01]  /*06c0*/  LDS.64 R14, [UR5+0x8] ;  /* 0x00000805ff0e7984 */ /* 0x020e620008000a00 */
[-C--:B---3--:R-:W-:Y:S02]  /*06d0*/  ISETP.GT.U32.AND P0, PT, R12, R4.reuse, PT ;  /* 0x000000040c00720c */ /* 0x088fe40003f04070 */
[----:B------:R-:W-:-:S11]  /*06e0*/  ISETP.GT.U32.AND P1, PT, R13, R4, PT ;  /* 0x000000040d00720c */ /* 0x000fd60003f24070 */
[----:B------:R-:W-:Y:S01]  /*06f0*/  @!P0 IMAD.MOV R11, RZ, RZ, R5 ;  /* 0x000000ffff0b8224 */ /* 0x000fe200078e0205 */
[----:B-1----:R-:W-:-:S03]  /*0700*/  ISETP.GT.U32.AND P0, PT, R14, R4, PT ;  /* 0x000000040e00720c */ /* 0x002fc60003f04070 */
[C---:B------:R-:W-:Y:S01]  /*0710*/  VIADD R5, R11.reuse, 0x1 ;  /* 0x000000010b057836 */ /* 0x040fe20000000000 */
[----:B------:R-:W-:Y:S02]  /*0720*/  @!P1 IADD3 R5, PT, PT, R11, RZ, RZ ;  /* 0x000000ff0b059210 */ /* 0x000fe40007ffe0ff */
[----:B------:R-:W-:-:S03]  /*0730*/  ISETP.GT.U32.AND P1, PT, R15, R4, PT ;  /* 0x000000040f00720c */ /* 0x000fc60003f24070 */
[----:B------:R-:W-:-:S04]  /*0740*/  VIADD R11, R5, 0x1 ;  /* 0x00000001050b7836 */ /* 0x000fc80000000000 */
[----:B------:R-:W-:-:S05]  /*0750*/  @!P0 IMAD.MOV R11, RZ, RZ, R5 ;  /* 0x000000ffff0b8224 */ /* 0x000fca00078e0205 */
[----:B------:R-:W-:Y:S01]  /*0760*/  IADD3 R5, PT, PT, R11, 0x1, RZ ;  /* 0x000000010b057810 */ /* 0x000fe20007ffe0ff */
[----:B------:R-:W-:-:S07]  /*0770*/  @!P1 IMAD.MOV R5, RZ, RZ, R11 ;  /* 0x000000ffff059224 */ /* 0x000fce00078e020b */
.L_x_8:
[----:B------:R-:W-:Y:S05]  /*0780*/  BRA.U !UP1, `(.L_x_7) ;  /* 0x0000000109687547 */ /* 0x000fea000b800000 */
[----:B------:R-:W-:Y:S02]  /*0790*/  UISETP.NE.AND UP0, UPT, UR7, 0x1, UPT ;  /* 0x000000010700788c */ /* 0x000fe4000bf05270 */
[----:B------:R-:W-:-:S04]  /*07a0*/  ULOP3.LUT UR5, UR10, 0x1, URZ, 0xc0, !UPT ;  /* 0x000000010a057892 */ /* 0x000fc8000f8ec0ff */
[----:B------:R-:W-:-:S03]  /*07b0*/  UISETP.NE.U32.AND UP1, UPT, UR5, 0x1, UPT ;  /* 0x000000010500788c */ /* 0x000fc6000bf25070 */
[----:B------:R-:W-:Y:S08]  /*07c0*/  BRA.U !UP0, `(.L_x_9) ;  /* 0x0000000108307547 */ /* 0x000ff0000b800000 */
[----:B------:R-:W4:Y:S01]  /*07d0*/  S2UR UR6, SR_CgaCtaId ;  /* 0x00000000000679c3 */ /* 0x000f220000008800 */
[----:B------:R-:W-:Y:S01]  /*07e0*/  UMOV UR5, 0x400 ;  /* 0x0000040000057882 */ /* 0x000fe20000000000 */
[----:B------:R-:W-:Y:S01]  /*07f0*/  VIADD R11, R5, 0x1 ;  /* 0x00000001050b7836 */ /* 0x000fe20000000000 */
[----:B----4-:R-:W-:-:S04]  /*0800*/  ULEA UR5, UR6, UR5, 0x18 ;  /* 0x0000000506057291 */ /* 0x010fc8000f8ec0ff */
[----:B------:R-:W-:Y:S02]  /*0810*/  ULEA UR5, UR4, UR5, 0x2 ;  /* 0x0000000504057291 */ /* 0x000fe4000f8e10ff */
[----:B------:R-:W-:-:S07]  /*0820*/  UIADD3 UR4, UPT, UPT, UR4, 0x2, URZ ;  /* 0x0000000204047890 */ /* 0x000fce000fffe0ff */
[----:B-1----:R-:W3:Y:S02]  /*0830*/  LDS.64 R12, [UR5] ;  /* 0x00000005ff0c7984 */ /* 0x002ee40008000a00 */
[-C--:B---3--:R-:W-:Y:S02]  /*0840*/  ISETP.GT.U32.AND P0, PT, R12, R4.reuse, PT ;  /* 0x000000040c00720c */ /* 0x088fe40003f04070 */
[----:B------:R-:W-:-:S11]  /*0850*/  ISETP.GT.U32.AND P1, PT, R13, R4, PT ;  /* 0x000000040d00720c */ /* 0x000fd60003f24070 */
[----:B------:R-:W-:-:S05]  /*0860*/  @!P0 IADD3 R11, PT, PT, R5, RZ, RZ ;  /* 0x000000ff050b8210 */ /* 0x000fca0007ffe0ff */
[----:B------:R-:W-:Y:S02]  /*0870*/  VIADD R5, R11, 0x1 ;  /* 0x000000010b057836 */ /* 0x000fe40000000000 */
[----:B------:R-:W-:-:S07]  /*0880*/  @!P1 IMAD.MOV R5, RZ, RZ, R11 ;  /* 0x000000ffff059224 */ /* 0x000fce00078e020b */
.L_x_9:
[----:B------:R-:W-:Y:S05]  /*0890*/  BRA.U UP1, `(.L_x_7) ;  /* 0x0000000101247547 */ /* 0x000fea000b800000 */
[----:B------:R-:W4:Y:S01]  /*08a0*/  S2UR UR6, SR_CgaCtaId ;  /* 0x00000000000679c3 */ /* 0x000f220000008800 */
[----:B------:R-:W-:Y:S02]  /*08b0*/  UMOV UR5, 0x400 ;  /* 0x0000040000057882 */ /* 0x000fe40000000000 */
[----:B----4-:R-:W-:-:S04]  /*08c0*/  ULEA UR5, UR6, UR5, 0x18 ;  /* 0x0000000506057291 */ /* 0x010fc8000f8ec0ff */
[----:B------:R-:W-:-:S09]  /*08d0*/  ULEA UR4, UR4, UR5, 0x2 ;  /* 0x0000000504047291 */ /* 0x000fd2000f8e10ff */
[----:B------:R-:W3:Y:S02]  /*08e0*/  LDS R11, [UR4] ;  /* 0x00000004ff0b7984 */ /* 0x000ee40008000800 */
[----:B---3--:R-:W-:Y:S02]  /*08f0*/  ISETP.GT.U32.AND P0, PT, R11, R4, PT ;  /* 0x000000040b00720c */ /* 0x008fe40003f04070 */
[----:B------:R-:W-:-:S11]  /*0900*/  IADD3 R4, PT, PT, R5, 0x1, RZ ;  /* 0x0000000105047810 */ /* 0x000fd60007ffe0ff */
[----:B------:R-:W-:-:S04]  /*0910*/  @!P0 IMAD.MOV R4, RZ, RZ, R5 ;  /* 0x000000ffff048224 */ /* 0x000fc800078e0205 */
[----:B------:R-:W-:-:S07]  /*0920*/  IMAD.MOV.U32 R5, RZ, RZ, R4 ;  /* 0x000000ffff057224 */ /* 0x000fce00078e0004 */
.L_x_7:
[----:B------:R-:W4:Y:S01]  /*0930*/  LDC R17, c[0x0][0x3f0] ;  /* 0x0000fc00ff117b82 */ /* 0x000f220000000800 */
[----:B------:R-:W0:Y:S01]  /*0940*/  LDCU.64 UR12, c[0x0][0x400] ;  /* 0x00008000ff0c77ac */ /* 0x000e220008000a00 */
[----:B-1----:R-:W1:Y:S01]  /*0950*/  I2F.F64.U32 R12, UR10 ;  /* 0x0000000a000c7d12 */ /* 0x002e620008201800 */
[----:B------:R-:W-:Y:S01]  /*0960*/  BSSY.RECONVERGENT B0, `(.L_x_10) ;  /* 0x0000157000007945 */ /* 0x000fe20003800200 */
[----:B------:R-:W-:Y:S01]  /*0970*/  UMOV UR6, 0x47ae147b ;  /* 0x47ae147b00067882 */ /* 0x000fe20000000000 */
[----:B------:R-:W-:Y:S01]  /*0980*/  UMOV UR7, 0x3f947ae1 ;  /* 0x3f947ae100077882 */ /* 0x000fe20000000000 */
[----:B------:R-:W-:Y:S02]  /*0990*/  UMOV UR4, 0x400 ;  /* 0x0000040000047882 */ /* 0x000fe40000000000 */
[----:B------:R-:W2:Y:S02]  /*09a0*/  S2UR UR5, SR_CgaCtaId ;  /* 0x00000000000579c3 */ /* 0x000ea40000008800 */
[----:B---3--:R-:W3:Y:S01]  /*09b0*/  I2F.F64.U32 R4, R5 ;  /* 0x0000000500047312 */ /* 0x008ee20000201800 */
[----:B-1----:R-:W-:-:S05]  /*09c0*/  DMUL R12, R12, UR6 ;  /* 0x000000060c0c7c28 */ /* 0x002fca0008000000 */
[----:B------:R-:W-:Y:S01]  /*09d0*/  BAR.SYNC.DEFER_BLOCKING 0x0 ;  /* 0x0000000000007b1d */ /* 0x000fe20000010000 */
[----:B0----5:R-:W-:-:S04]  /*09e0*/  IADD3 R14, P0, PT, R0, UR12, RZ ;  /* 0x0000000c000e7c10 */ /* 0x021fc8000ff1e0ff */
[----:B------:R-:W-:Y:S02]  /*09f0*/  IADD3.X R15, PT, PT, RZ, UR13, RZ, P0, !PT ;  /* 0x0000000dff0f7c10 */ /* 0x000fe400087fe4ff */
[----:B----4-:R-:W-:Y:S01]  /*0a00*/  ISETP.NE.AND P0, PT, R17, RZ, PT ;  /* 0x000000ff1100720c */ /* 0x010fe20003f05270 */
[----:B---3--:R-:W-:Y:S01]  /*0a10*/  DSETP.GT.AND P1, PT, R12, R4, PT ;  /* 0x000000040c00722a */ /* 0x008fe20003f24000 */
[----:B--2---:R-:W-:-:S05]  /*0a20*/  ULEA UR5, UR5, UR4, 0x18 ;  /* 0x0000000405057291 */ /* 0x004fca000f8ec0ff */
[----:B------:R-:W-:Y:S01]  /*0a30*/  SEL R11, RZ, 0x1, !P1 ;  /* 0x00000001ff0b7807 */ /* 0x000fe20004800000 */
[----:B------:R-:W0:Y:S05]  /*0a40*/  LDCU UR4, c[0x0][0x458] ;  /* 0x00008b00ff0477ac */ /* 0x000e2a0008000800 */
[----:B------:R-:W-:Y:S01]  /*0a50*/  DSETP.LEU.OR P0, PT, R12, R4, !P0 ;  /* 0x000000040c00722a */ /* 0x000fe2000470b400 */
[----:B------:R-:W-:Y:S01]  /*0a60*/  ULEA UR5, UR10, UR5, 0x2 ;  /* 0x000000050a057291 */ /* 0x000fe2000f8e10ff */
[----:B------:R1:W-:Y:S08]  /*0a70*/  STG.E.U8 desc[UR8][R14.64], R11 ;  /* 0x0000000b0e007986 */ /* 0x0003f0000c101108 */
[----:B------:R1:W-:Y:S01]  /*0a80*/  STS.U8 [R10+UR5], R11 ;  /* 0x0000000b0a007988 */ /* 0x0003e20008000005 */
[----:B0-----:R-:W-:Y:S01]  /*0a90*/  UIADD3 UR4, UPT, UPT, UR4, 0x1, URZ ;  /* 0x0000000104047890 */ /* 0x001fe2000fffe0ff */
[----:B------:R-:W-:Y:S06]  /*0aa0*/  BAR.SYNC.DEFER_BLOCKING 0x0 ;  /* 0x0000000000007b1d */ /* 0x000fec0000010000 */
[----:B------:R-:W-:Y:S05]  /*0ab0*/  @P0 BRA `(.L_x_11) ;  /* 0x0000001400040947 */ /* 0x000fea0003800000 */
[----:B------:R-:W-:Y:S01]  /*0ac0*/  ISETP.GE.U32.AND P0, PT, R17, 0x8, PT ;  /* 0x000000081100780c */ /* 0x000fe20003f06070 */
[----:B-1----:R-:W-:-:S12]  /*0ad0*/  IMAD.MOV.U32 R11, RZ, RZ, RZ ;  /* 0x000000ffff0b7224 */ /* 0x002fd800078e00ff */
[----:B------:R-:W-:Y:S05]  /*0ae0*/  @!P0 BRA `(.L_x_12) ;  /* 0x00000008007c8947 */ /* 0x000fea0003800000 */
[----:B------:R-:W0:Y:S01]  /*0af0*/  LDC.64 R4, c[0x0][0x408] ;  /* 0x00010200ff047b82 */ /* 0x000e220000000a00 */
[----:B------:R-:W-:Y:S01]  /*0b00*/  LOP3.LUT R11, R17, 0xfffffff8, RZ, 0xc0, !PT ;  /* 0xfffffff8110b7812 */ /* 0x000fe200078ec0ff */
[----:B------:R-:W-:Y:S01]  /*0b10*/  IMAD R15, R10, R17, 0x3 ;  /* 0x000000030a0f7424 */ /* 0x000fe200078e0211 */
[----:B------:R-:W1:Y:S03]  /*0b20*/  LDCU.64 UR14, c[0x0][0x410] ;  /* 0x00008200ff0e77ac */ /* 0x000e660008000a00 */
[----:B------:R-:W-:Y:S01]  /*0b30*/  IMAD.MOV R14, RZ, RZ, -R11 ;  /* 0x000000ffff0e7224 */ /* 0x000fe200078e0a0b */
[----:B------:R-:W2:Y:S01]  /*0b40*/  LDCU UR6, c[0x0][0x3f4] ;  /* 0x00007e80ff0677ac */ /* 0x000ea20008000800 */
[----:B------:R-:W3:Y:S01]  /*0b50*/  LDCU.64 UR12, c[0x0][0x3f8] ;  /* 0x00007f00ff0c77ac */ /* 0x000ee20008000a00 */
[----:B------:R-:W-:-:S04]  /*0b60*/  NOP ;  /* 0x0000000000007918 */ /* 0x000fc80000000000 */
.L_x_13:
[----:B------:R-:W-:-:S05]  /*0b70*/  IADD3 R27, PT, PT, R15, -0x3, RZ ;  /* 0xfffffffd0f1b7810 */ /* 0x000fca0007ffe0ff */
[----:B0-----:R-:W-:-:S06]  /*0b80*/  IMAD.WIDE.U32 R16, R27, 0x4, R4 ;  /* 0x000000041b107825 */ /* 0x001fcc00078e0004 */
[----:B------:R-:W2:Y:S02]  /*0b90*/  LDG.E R16, desc[UR8][R16.64] ;  /* 0x0000000810107981 */ /* 0x000ea4000c1e1900 */
[----:B--2---:R-:W-:-:S05]  /*0ba0*/  IMAD R24, R3, UR6, R16 ;  /* 0x0000000603187c24 */ /* 0x004fca000f8e0210 */
[----:B---3--:R-:W-:-:S05]  /*0bb0*/  IADD3 R24, P0, PT, R24, UR12, RZ ;  /* 0x0000000c18187c10 */ /* 0x008fca000ff1e0ff */
[----:B------:R-:W-:-:S05]  /*0bc0*/  IMAD.X R25, RZ, RZ, UR13, P0 ;  /* 0x0000000dff197e24 */ /* 0x000fca00080e06ff */
[----:B------:R-:W2:Y:S02]  /*0bd0*/  LDG.E.U8 R24, desc[UR8][R24.64] ;  /* 0x0000000818187981 */ /* 0x000ea4000c1e1100 */
[----:B--2---:R-:W-:-:S13]  /*0be0*/  ISETP.NE.AND P0, PT, R24, RZ, PT ;  /* 0x000000ff1800720c */ /* 0x004fda0003f05270 */
[----:B-1----:R-:W-:Y:S01]  /*0bf0*/  @P0 MOV R13, UR15 ;  /* 0x0000000f000d0c02 */ /* 0x002fe20008000f00 */
[----:B------:R-:W-:Y:S01]  /*0c00*/  @P0 IMAD.U32 R12, RZ, RZ, UR14 ;  /* 0x0000000eff0c0e24 */ /* 0x000fe2000f8e00ff */
[----:B------:R-:W0:Y:S03]  /*0c10*/  @P0 LDC.64 R22, c[0x0][0x3b0] ;  /* 0x0000ec00ff160b82 */ /* 0x000e260000000a00 */
[----:B------:R-:W-:-:S05]  /*0c20*/  @P0 IMAD.WIDE.U32 R20, R27, 0x8, R12 ;  /* 0x000000081b140825 */ /* 0x000fca00078e000c */
[----:B------:R-:W0:Y:S01]  /*0c30*/  @P0 LDG.E.64 R18, desc[UR8][R20.64] ;  /* 0x0000000814120981 */ /* 0x000e22000c1e1b00 */
[----:B------:R-:W-:Y:S01]  /*0c40*/  @!P0 IMAD.U32 R12, RZ, RZ, UR14 ;  /* 0x0000000eff0c8e24 */ /* 0x000fe2000f8e00ff */
[----:B------:R-:W1:Y:S01]  /*0c50*/  @!P0 LDC.64 R24, c[0x0][0x3b8] ;  /* 0x0000ee00ff188b82 */ /* 0x000e620000000a00 */
[----:B------:R-:W-:Y:S02]  /*0c60*/  @!P0 IMAD.U32 R13, RZ, RZ, UR15 ;  /* 0x0000000fff0d8e24 */ /* 0x000fe4000f8e00ff */
[----:B------:R-:W-:Y:S01]  /*0c70*/  @!P0 IMAD.WIDE.U32 R16, R27, 0x8, R12 ;  /* 0x000000081b108825 */ /* 0x000fe200078e000c */
[----:B0-----:R-:W-:-:S07]  /*0c80*/  @P0 DADD R22, R18, R22 ;  /* 0x0000000012160229 */ /* 0x001fce0000000016 */
[----:B------:R0:W-:Y:S04]  /*0c90*/  @P0 STG.E.64 desc[UR8][R20.64], R22 ;  /* 0x0000001614000986 */ /* 0x0001e8000c101b08 */
[----:B------:R-:W1:Y:S01]  /*0ca0*/  @!P0 LDG.E.64 R26, desc[UR8][R16.64] ;  /* 0x00000008101a8981 */ /* 0x000e62000c1e1b00 */
[----:B------:R-:W-:Y:S01]  /*0cb0*/  IADD3 R19, PT, PT, R15, -0x2, RZ ;  /* 0xfffffffe0f137810 */ /* 0x000fe20007ffe0ff */
[----:B-1----:R-:W-:-:S04]  /*0cc0*/  @!P0 DADD R24, -R24, R26 ;  /* 0x0000000018188229 */ /* 0x002fc8000000011a */
[----:B------:R-:W-:-:S03]  /*0cd0*/  IMAD.WIDE.U32 R26, R19, 0x4, R4 ;  /* 0x00000004131a7825 */ /* 0x000fc600078e0004 */
[----:B------:R1:W-:Y:S04]  /*0ce0*/  @!P0 STG.E.64 desc[UR8][R16.64], R24 ;  /* 0x0000001810008986 */ /* 0x0003e8000c101b08 */
[----:B------:R-:W2:Y:S02]  /*0cf0*/  LDG.E R26, desc[UR8][R26.64] ;  /* 0x000000081a1a7981 */ /* 0x000ea4000c1e1900 */
[----:B--2---:R-:W-:-:S05]  /*0d00*/  IMAD R28, R3, UR6, R26 ;  /* 0x00000006031c7c24 */ /* 0x004fca000f8e021a */
[----:B------:R-:W-:-:S05]  /*0d10*/  IADD3 R28, P0, PT, R28, UR12, RZ ;  /* 0x0000000c1c1c7c10 */ /* 0x000fca000ff1e0ff */
[----:B------:R-:W-:-:S05]  /*0d20*/  IMAD.X R29, RZ, RZ, UR13, P0 ;  /* 0x0000000dff1d7e24 */ /* 0x000fca00080e06ff */
[----:B------:R-:W2:Y:S02]  /*0d30*/  LDG.E.U8 R28, desc[UR8][R28.64] ;  /* 0x000000081c1c7981 */ /* 0x000ea4000c1e1100 */
[----:B--2---:R-:W-:-:S13]  /*0d40*/  ISETP.NE.AND P0, PT, R28, RZ, PT ;  /* 0x000000ff1c00720c */ /* 0x004fda0003f05270 */
[C-C-:B0-----:R-:W-:Y:S01]  /*0d50*/  @P0 IMAD.WIDE.U32 R20, R19.reuse, 0x8, R12.reuse ;  /* 0x0000000813140825 */ /* 0x141fe200078e000c */
[----:B------:R-:W0:Y:S04]  /*0d60*/  @P0 LDC.64 R30, c[0x0][0x3b0] ;  /* 0x0000ec00ff1e0b82 */ /* 0x000e280000000a00 */
[----:B------:R-:W0:Y:S01]  /*0d70*/  @P0 LDG.E.64 R22, desc[UR8][R20.64] ;  /* 0x0000000814160981 */ /* 0x000e22000c1e1b00 */
[----:B-1----:R-:W-:-:S03]  /*0d80*/  @!P0 IMAD.WIDE.U32 R16, R19, 0x8, R12 ;  /* 0x0000000813108825 */ /* 0x002fc600078e000c */
[----:B------:R-:W1:Y:S01]  /*0d90*/  @!P0 LDC.64 R26, c[0x0][0x3b8] ;  /* 0x0000ee00ff1a8b82 */ /* 0x000e620000000a00 */
[----:B0-----:R-:W-:-:S07]  /*0da0*/  @P0 DADD R22, R22, R30 ;  /* 0x0000000016160229 */ /* 0x001fce000000001e */
[----:B------:R0:W-:Y:S04]  /*0db0*/  @P0 STG.E.64 desc[UR8][R20.64], R22 ;  /* 0x0000001614000986 */ /* 0x0001e8000c101b08 */
[----:B------:R-:W1:Y:S01]  /*0dc0*/  @!P0 LDG.E.64 R24, desc[UR8][R16.64] ;  /* 0x0000000810188981 */ /* 0x000e62000c1e1b00 */
[----:B------:R-:W-:Y:S01]  /*0dd0*/  VIADD R19, R15, 0xffffffff ;  /* 0xffffffff0f137836 */ /* 0x000fe20000000000 */
[----:B-1----:R-:W-:-:S03]  /*0de0*/  @!P0 DADD R24, -R26, R24 ;  /* 0x000000001a188229 */ /* 0x002fc60000000118 */
[----:B------:R-:W-:-:S04]  /*0df0*/  IMAD.WIDE.U32 R26, R19, 0x4, R4 ;  /* 0x00000004131a7825 */ /* 0x000fc800078e0004 */
[----:B------:R1:W-:Y:S04]  /*0e00*/  @!P0 STG.E.64 desc[UR8][R16.64], R24 ;  /* 0x0000001810008986 */ /* 0x0003e8000c101b08 */
[----:B------:R-:W2:Y:S02]  /*0e10*/  LDG.E R26, desc[UR8][R26.64] ;  /* 0x000000081a1a7981 */ /* 0x000ea4000c1e1900 */
[----:B--2---:R-:W-:-:S05]  /*0e20*/  IMAD R28, R3, UR6, R26 ;  /* 0x00000006031c7c24 */ /* 0x004fca000f8e021a */
[----:B------:R-:W-:-:S04]  /*0e30*/  IADD3 R28, P0, PT, R28, UR12, RZ ;  /* 0x0000000c1c1c7c10 */ /* 0x000fc8000ff1e0ff */
[----:B------:R-:W-:-:S05]  /*0e40*/  IADD3.X R29, PT, PT, RZ, UR13, RZ, P0, !PT ;  /* 0x0000000dff1d7c10 */ /* 0x000fca00087fe4ff */
[----:B------:R-:W2:Y:S02]  /*0e50*/  LDG.E.U8 R28, desc[UR8][R28.64] ;  /* 0x000000081c1c7981 */ /* 0x000ea4000c1e1100 */
[----:B--2---:R-:W-:-:S13]  /*0e60*/  ISETP.NE.AND P0, PT, R28, RZ, PT ;  /* 0x000000ff1c00720c */ /* 0x004fda0003f05270 */
[C-C-:B0-----:R-:W-:Y:S01]  /*0e70*/  @P0 IMAD.WIDE.U32 R20, R19.reuse, 0x8, R12.reuse ;  /* 0x0000000813140825 */ /* 0x141fe200078e000c */
[----:B------:R-:W0:Y:S04]  /*0e80*/  @P0 LDC.64 R30, c[0x0][0x3b0] ;  /* 0x0000ec00ff1e0b82 */ /* 0x000e280000000a00 */
[----:B------:R-:W0:Y:S02]  /*0e90*/  @P0 LDG.E.64 R22, desc[UR8][R20.64] ;  /* 0x0000000814160981 */ /* 0x000e24000c1e1b00 */
[----:B0-----:R-:W-:Y:S01]  /*0ea0*/  @P0 DADD R22, R22, R30 ;  /* 0x0000000016160229 */ /* 0x001fe2000000001e */
[----:B------:R-:W-:Y:S02]  /*0eb0*/  @!P0 IMAD.WIDE.U32 R30, R19, 0x8, R12 ;  /* 0x00000008131e8825 */ /* 0x000fe400078e000c */
[----:B------:R-:W0:Y:S04]  /*0ec0*/  @!P0 LDC.64 R18, c[0x0][0x3b8] ;  /* 0x0000ee00ff128b82 */ /* 0x000e280000000a00 */
[----:B------:R2:W-:Y:S04]  /*0ed0*/  @P0 STG.E.64 desc[UR8][R20.64], R22 ;  /* 0x0000001614000986 */ /* 0x0005e8000c101b08 */
[----:B-1----:R-:W0:Y:S02]  /*0ee0*/  @!P0 LDG.E.64 R16, desc[UR8][R30.64] ;  /* 0x000000081e108981 */ /* 0x002e24000c1e1b00 */
[----:B0-----:R-:W-:Y:S01]  /*0ef0*/  @!P0 DADD R16, -R18, R16 ;  /* 0x0000000012108229 */ /* 0x001fe20000000110 */
[----:B------:R-:W-:-:S06]  /*0f00*/  IMAD.WIDE.U32 R18, R15, 0x4, R4 ;  /* 0x000000040f127825 */ /* 0x000fcc00078e0004 */
[----:B------:R0:W-:Y:S04]  /*0f10*/  @!P0 STG.E.64 desc[UR8][R30.64], R16 ;  /* 0x000000101e008986 */ /* 0x0001e8000c101b08 */
[----:B------:R-:W3:Y:S02]  /*0f20*/  LDG.E R18, desc[UR8][R18.64] ;  /* 0x0000000812127981 */ /* 0x000ee4000c1e1900 */
[----:B---3--:R-:W-:-:S05]  /*0f30*/  IMAD R24, R3, UR6, R18 ;  /* 0x0000000603187c24 */ /* 0x008fca000f8e0212 */
[----:B------:R-:W-:-:S05]  /*0f40*/  IADD3 R24, P0, PT, R24, UR12, RZ ;  /* 0x0000000c18187c10 */ /* 0x000fca000ff1e0ff */
[----:B------:R-:W-:-:S05]  /*0f50*/  IMAD.X R25, RZ, RZ, UR13, P0 ;  /* 0x0000000dff197e24 */ /* 0x000fca00080e06ff */
[----:B------:R-:W3:Y:S02]  /*0f60*/  LDG.E.U8 R24, desc[UR8][R24.64] ;  /* 0x0000000818187981 */ /* 0x000ee4000c1e1100 */
[----:B---3--:R-:W-:-:S13]  /*0f70*/  ISETP.NE.AND P0, PT, R24, RZ, PT ;  /* 0x000000ff1800720c */ /* 0x008fda0003f05270 */
[C-C-:B--2---:R-:W-:Y:S01]  /*0f80*/  @P0 IMAD.WIDE.U32 R20, R15.reuse, 0x8, R12.reuse ;  /* 0x000000080f140825 */ /* 0x144fe200078e000c */
[----:B------:R-:W1:Y:S04]  /*0f90*/  @P0 LDC.64 R26, c[0x0][0x3b0] ;  /* 0x0000ec00ff1a0b82 */ /* 0x000e680000000a00 */
[----:B------:R-:W1:Y:S01]  /*0fa0*/  @P0 LDG.E.64 R22, desc[UR8][R20.64] ;  /* 0x0000000814160981 */ /* 0x000e62000c1e1b00 */
[----:B0-----:R-:W-:-:S03]  /*0fb0*/  @!P0 IMAD.WIDE.U32 R16, R15, 0x8, R12 ;  /* 0x000000080f108825 */ /* 0x001fc600078e000c */
[----:B------:R-:W0:Y:S01]  /*0fc0*/  @!P0 LDC.64 R28, c[0x0][0x3b8] ;  /* 0x0000ee00ff1c8b82 */ /* 0x000e220000000a00 */
[----:B-1----:R-:W-:-:S07]  /*0fd0*/  @P0 DADD R22, R22, R26 ;  /* 0x0000000016160229 */ /* 0x002fce000000001a */
[----:B------:R1:W-:Y:S04]  /*0fe0*/  @P0 STG.E.64 desc[UR8][R20.64], R22 ;  /* 0x0000001614000986 */ /* 0x0003e8000c101b08 */
[----:B------:R-:W0:Y:S01]  /*0ff0*/  @!P0 LDG.E.64 R26, desc[UR8][R16.64] ;  /* 0x00000008101a8981 */ /* 0x000e22000c1e1b00 */
[----:B------:R-:W-:Y:S01]  /*1000*/  VIADD R19, R15, 0x1 ;  /* 0x000000010f137836 */ /* 0x000fe20000000000 */
[----:B0-----:R-:W-:-:S03]  /*1010*/  @!P0 DADD R24, -R28, R26 ;  /* 0x000000001c188229 */ /* 0x001fc6000000011a */
        /* <DEDUP_REMOVED lines=8> */
[C-C-:B-1----:R-:W-:Y:S01]  /*10a0*/  @P0 IMAD.WIDE.U32 R20, R19.reuse, 0x8, R12.reuse ;  /* 0x0000000813140825 */ /* 0x142fe200078e000c */
        /* <DEDUP_REMOVED lines=13> */
[----:B------:R-:W-:-:S05]  /*1180*/  IADD3 R28, P0, PT, R28, UR12, RZ ;  /* 0x0000000c1c1c7c10 */ /* 0x000fca000ff1e0ff */
[----:B------:R-:W-:-:S05]  /*1190*/  IMAD.X R29, RZ, RZ, UR13, P0 ;  /* 0x0000000dff1d7e24 */ /* 0x000fca00080e06ff */
        /* <DEDUP_REMOVED lines=10> */
[----:B------:R-:W-:Y:S01]  /*1240*/  IADD3 R19, PT, PT, R15, 0x3, RZ ;  /* 0x000000030f137810 */ /* 0x000fe20007ffe0ff */
[----:B0-----:R-:W-:-:S04]  /*1250*/  @!P0 DADD R24, -R26, R24 ;  /* 0x000000001a188229 */ /* 0x001fc80000000118 */
        /* <DEDUP_REMOVED lines=34> */
[----:B------:R-:W-:Y:S02]  /*1480*/  VIADD R14, R14, 0x8 ;  /* 0x000000080e0e7836 */ /* 0x000fe40000000000 */
[----:B------:R-:W-:Y:S01]  /*1490*/  VIADD R15, R15, 0x8 ;  /* 0x000000080f0f7836 */ /* 0x000fe20000000000 */
[----:B0-----:R-:W-:-:S07]  /*14a0*/  @!P0 DADD R12, -R18, R12 ;  /* 0x00000000120c8229 */ /* 0x001fce000000010c */
[----:B------:R4:W-:Y:S01]  /*14b0*/  @!P0 STG.E.64 desc[UR8][R16.64], R12 ;  /* 0x0000000c10008986 */ /* 0x0009e2000c101b08 */
[----:B------:R-:W-:-:S13]  /*14c0*/  ISETP.NE.AND P0, PT, R14, RZ, PT ;  /* 0x000000ff0e00720c */ /* 0x000fda0003f05270 */
[----:B----4-:R-:W-:Y:S05]  /*14d0*/  @P0 BRA `(.L_x_13) ;  /* 0xfffffff400a40947 */ /* 0x010fea000383ffff */
.L_x_12:
[----:B------:R-:W0:Y:S02]  /*14e0*/  LDCU UR11, c[0x0][0x3f0] ;  /* 0x00007e00ff0b77ac */ /* 0x000e240008000800 */
[----:B0-----:R-:W-:-:S09]  /*14f0*/  ULOP3.LUT UP0, UR6, UR11, 0x7, URZ, 0xc0, !UPT ;  /* 0x000000070b067892 */ /* 0x001fd2000f80c0ff */
[----:B------:R-:W-:Y:S05]  /*1500*/  BRA.U !UP0, `(.L_x_11) ;  /* 0x0000000908707547 */ /* 0x000fea000b800000 */
[----:B------:R-:W-:Y:S02]  /*1510*/  UISETP.GE.U32.AND UP0, UPT, UR6, 0x4, UPT ;  /* 0x000000040600788c */ /* 0x000fe4000bf06070 */
[----:B------:R-:W-:-:S07]  /*1520*/  ULOP3.LUT UP1, UR7, UR11, 0x3, URZ, 0xc0, !UPT ;  /* 0x000000030b077892 */ /* 0x000fce000f82c0ff */
[----:B------:R-:W-:Y:S05]  /*1530*/  BRA.U !UP0, `(.L_x_14) ;  /* 0x0000000508447547 */ /* 0x000fea000b800000 */
[----:B------:R-:W0:Y:S01]  /*1540*/  LDC.64 R4, c[0x0][0x408] ;  /* 0x00010200ff047b82 */ /* 0x000e220000000a00 */
[----:B------:R-:W-:Y:S01]  /*1550*/  IMAD R15, R10, UR11, R11 ;  /* 0x0000000b0a0f7c24 */ /* 0x000fe2000f8e020b */
[----:B------:R-:W1:Y:S01]  /*1560*/  LDCU UR6, c[0x0][0x3f4] ;  /* 0x00007e80ff0677ac */ /* 0x000e620008000800 */
[----:B------:R-:W2:Y:S01]  /*1570*/  LDCU.64 UR12, c[0x0][0x3f8] ;  /* 0x00007f00ff0c77ac */ /* 0x000ea20008000a00 */
[----:B------:R-:W3:Y:S01]  /*1580*/  LDCU.64 UR14, c[0x0][0x410] ;  /* 0x00008200ff0e77ac */ /* 0x000ee20008000a00 */
[----:B0-----:R-:W-:-:S06]  /*1590*/  IMAD.WIDE.U32 R16, R15, 0x4, R4 ;  /* 0x000000040f107825 */ /* 0x001fcc00078e0004 */
[----:B------:R-:W1:Y:S02]  /*15a0*/  LDG.E R16, desc[UR8][R16.64] ;  /* 0x0000000810107981 */ /* 0x000e64000c1e1900 */
[----:B-1----:R-:W-:-:S05]  /*15b0*/  IMAD R22, R3, UR6, R16 ;  /* 0x0000000603167c24 */ /* 0x002fca000f8e0210 */
[----:B--2---:R-:W-:-:S04]  /*15c0*/  IADD3 R22, P0, PT, R22, UR12, RZ ;  /* 0x0000000c16167c10 */ /* 0x004fc8000ff1e0ff */
[----:B------:R-:W-:-:S05]  /*15d0*/  IADD3.X R23, PT, PT, RZ, UR13, RZ, P0, !PT ;  /* 0x0000000dff177c10 */ /* 0x000fca00087fe4ff */
[----:B------:R-:W2:Y:S02]  /*15e0*/  LDG.E.U8 R22, desc[UR8][R22.64] ;  /* 0x0000000816167981 */ /* 0x000ea4000c1e1100 */
[----:B--2---:R-:W-:-:S13]  /*15f0*/  ISETP.NE.AND P0, PT, R22, RZ, PT ;  /* 0x000000ff1600720c */ /* 0x004fda0003f05270 */
[----:B---3--:R-:W-:Y:S01]  /*1600*/  @P0 IMAD.U32 R12, RZ, RZ, UR14 ;  /* 0x0000000eff0c0e24 */ /* 0x008fe2000f8e00ff */
[----:B------:R-:W0:Y:S01]  /*1610*/  @P0 LDC.64 R20, c[0x0][0x3b0] ;  /* 0x0000ec00ff140b82 */ /* 0x000e220000000a00 */
[----:B------:R-:W-:Y:S02]  /*1620*/  @P0 IMAD.U32 R13, RZ, RZ, UR15 ;  /* 0x0000000fff0d0e24 */ /* 0x000fe4000f8e00ff */
[----:B------:R-:W-:-:S05]  /*1630*/  @P0 IMAD.WIDE.U32 R18, R15, 0x8, R12 ;  /* 0x000000080f120825 */ /* 0x000fca00078e000c */
[----:B------:R-:W1:Y:S01]  /*1640*/  @!P0 LDC.64 R24, c[0x0][0x3b8] ;  /* 0x0000ee00ff188b82 */ /* 0x000e620000000a00 */
[----:B------:R-:W0:Y:S01]  /*1650*/  @P0 LDG.E.64 R16, desc[UR8][R18.64] ;  /* 0x0000000812100981 */ /* 0x000e22000c1e1b00 */
[----:B------:R-:W-:Y:S01]  /*1660*/  @!P0 MOV R12, UR14 ;  /* 0x0000000e000c8c02 */ /* 0x000fe20008000f00 */
[----:B------:R-:W-:-:S04]  /*1670*/  @!P0 IMAD.U32 R13, RZ, RZ, UR15 ;  /* 0x0000000fff0d8e24 */ /* 0x000fc8000f8e00ff */
[----:B------:R-:W-:Y:S01]  /*1680*/  @!P0 IMAD.WIDE.U32 R28, R15, 0x8, R12 ;  /* 0x000000080f1c8825 */ /* 0x000fe200078e000c */
        /* <DEDUP_REMOVED lines=39> */
[----:B------:R-:W-:-:S05]  /*1900*/  IADD3 R25, PT, PT, R15, 0x3, RZ ;  /* 0x000000030f197810 */ /* 0x000fca0007ffe0ff */
[----:B------:R-:W-:Y:S01]  /*1910*/  IMAD.WIDE.U32 R4, R25, 0x4, R4 ;  /* 0x0000000419047825 */ /* 0x000fe200078e0004 */
[----:B-1----:R-:W-:-:S07]  /*1920*/  @!P0 DADD R14, -R22, R16 ;  /* 0x00000000160e8229 */ /* 0x002fce0000000110 */
[----:B------:R1:W-:Y:S04]  /*1930*/  @!P0 STG.E.64 desc[UR8][R28.64], R14 ;  /* 0x0000000e1c008986 */ /* 0x0003e8000c101b08 */
[----:B------:R-:W2:Y:S02]  /*1940*/  LDG.E R4, desc[UR8][R4.64] ;  /* 0x0000000804047981 */ /* 0x000ea4000c1e1900 */
[----:B--2---:R-:W-:-:S05]  /*1950*/  IMAD R22, R3, UR6, R4 ;  /* 0x0000000603167c24 */ /* 0x004fca000f8e0204 */
[----:B------:R-:W-:-:S05]  /*1960*/  IADD3 R22, P0, PT, R22, UR12, RZ ;  /* 0x0000000c16167c10 */ /* 0x000fca000ff1e0ff */
[----:B------:R-:W-:-:S05]  /*1970*/  IMAD.X R23, RZ, RZ, UR13, P0 ;  /* 0x0000000dff177e24 */ /* 0x000fca00080e06ff */
[----:B------:R-:W2:Y:S02]  /*1980*/  LDG.E.U8 R22, desc[UR8][R22.64] ;  /* 0x0000000816167981 */ /* 0x000ea4000c1e1100 */
[----:B--2---:R-:W-:-:S13]  /*1990*/  ISETP.NE.AND P0, PT, R22, RZ, PT ;  /* 0x000000ff1600720c */ /* 0x004fda0003f05270 */
[C-C-:B------:R-:W-:Y:S01]  /*19a0*/  @P0 IMAD.WIDE.U32 R16, R25.reuse, 0x8, R12.reuse ;  /* 0x0000000819100825 */ /* 0x140fe200078e000c */
[----:B0-----:R-:W0:Y:S04]  /*19b0*/  @P0 LDC.64 R20, c[0x0][0x3b0] ;  /* 0x0000ec00ff140b82 */ /* 0x001e280000000a00 */
[----:B------:R-:W0:Y:S01]  /*19c0*/  @P0 LDG.E.64 R18, desc[UR8][R16.64] ;  /* 0x0000000810120981 */ /* 0x000e22000c1e1b00 */
[----:B------:R-:W-:-:S03]  /*19d0*/  @!P0 IMAD.WIDE.U32 R12, R25, 0x8, R12 ;  /* 0x00000008190c8825 */ /* 0x000fc600078e000c */
[----:B-1----:R-:W1:Y:S01]  /*19e0*/  @!P0 LDC.64 R14, c[0x0][0x3b8] ;  /* 0x0000ee00ff0e8b82 */ /* 0x002e620000000a00 */
[----:B0-----:R-:W-:-:S07]  /*19f0*/  @P0 DADD R18, R18, R20 ;  /* 0x0000000012120229 */ /* 0x001fce0000000014 */
[----:B------:R0:W-:Y:S04]  /*1a00*/  @P0 STG.E.64 desc[UR8][R16.64], R18 ;  /* 0x0000001210000986 */ /* 0x0001e8000c101b08 */
[----:B------:R-:W1:Y:S01]  /*1a10*/  @!P0 LDG.E.64 R4, desc[UR8][R12.64] ;  /* 0x000000080c048981 */ /* 0x000e62000c1e1b00 */
[----:B------:R-:W-:Y:S01]  /*1a20*/  VIADD R11, R11, 0x4 ;  /* 0x000000040b0b7836 */ /* 0x000fe20000000000 */
[----:B-1----:R-:W-:-:S07]  /*1a30*/  @!P0 DADD R4, -R14, R4 ;  /* 0x000000000e048229 */ /* 0x002fce0000000104 */
[----:B------:R0:W-:Y:S04]  /*1a40*/  @!P0 STG.E.64 desc[UR8][R12.64], R4 ;  /* 0x000000040c008986 */ /* 0x0001e8000c101b08 */
.L_x_14:
[----:B------:R-:W-:Y:S05]  /*1a50*/  BRA.U !UP1, `(.L_x_11) ;  /* 0x00000005091c7547 */ /* 0x000fea000b800000 */
[----:B------:R-:W-:Y:S02]  /*1a60*/  UISETP.NE.AND UP0, UPT, UR7, 0x1, UPT ;  /* 0x000000010700788c */ /* 0x000fe4000bf05270 */
[----:B------:R-:W-:-:S04]  /*1a70*/  ULOP3.LUT UR6, UR11, 0x1, URZ, 0xc0, !UPT ;  /* 0x000000010b067892 */ /* 0x000fc8000f8ec0ff */
[----:B------:R-:W-:-:S03]  /*1a80*/  UISETP.NE.U32.AND UP1, UPT, UR6, 0x1, UPT ;  /* 0x000000010600788c */ /* 0x000fc6000bf25070 */
[----:B------:R-:W-:Y:S08]  /*1a90*/  BRA.U !UP0, `(.L_x_15) ;  /* 0x0000000108b47547 */ /* 0x000ff0000b800000 */
[----:B0-----:R-:W0:Y:S01]  /*1aa0*/  LDC.64 R12, c[0x0][0x408] ;  /* 0x00010200ff0c7b82 */ /* 0x001e220000000a00 */
        /* <DEDUP_REMOVED lines=15> */
[----:B------:R-:W0:Y:S01]  /*1ba0*/  @P0 LDG.E.64 R14, desc[UR8][R16.64] ;  /* 0x00000008100e0981 */ /* 0x000e22000c1e1b00 */
[----:B------:R-:W-:Y:S01]  /*1bb0*/  @!P0 MOV R4, UR14 ;  /* 0x0000000e00048c02 */ /* 0x000fe20008000f00 */
[----:B------:R-:W-:-:S04]  /*1bc0*/  @!P0 IMAD.U32 R5, RZ, RZ, UR15 ;  /* 0x0000000fff058e24 */ /* 0x000fc8000f8e00ff */
[C---:B------:R-:W-:Y:S01]  /*1bd0*/  @!P0 IMAD.WIDE.U32 R22, R27.reuse, 0x8, R4 ;  /* 0x000000081b168825 */ /* 0x040fe200078e0004 */
[----:B0-----:R-:W-:Y:S01]  /*1be0*/  @P0 DADD R14, R14, R20 ;  /* 0x000000000e0e0229 */ /* 0x001fe20000000014 */
[----:B------:R-:W0:Y:S06]  /*1bf0*/  @!P0 LDC.64 R20, c[0x0][0x3b8] ;  /* 0x0000ee00ff148b82 */ /* 0x000e2c0000000a00 */
[----:B------:R1:W-:Y:S04]  /*1c00*/  @P0 STG.E.64 desc[UR8][R16.64], R14 ;  /* 0x0000000e10000986 */ /* 0x0003e8000c101b08 */
[----:B------:R-:W0:Y:S01]  /*1c10*/  @!P0 LDG.E.64 R18, desc[UR8][R22.64] ;  /* 0x0000000816128981 */ /* 0x000e22000c1e1b00 */
[----:B------:R-:W-:-:S04]  /*1c20*/  VIADD R27, R27, 0x1 ;  /* 0x000000011b1b7836 */ /* 0x000fc80000000000 */
[----:B------:R-:W-:Y:S01]  /*1c30*/  IMAD.WIDE.U32 R12, R27, 0x4, R12 ;  /* 0x000000041b0c7825 */ /* 0x000fe200078e000c */
[----:B0-----:R-:W-:-:S07]  /*1c40*/  @!P0 DADD R18, -R20, R18 ;  /* 0x0000000014128229 */ /* 0x001fce0000000112 */
        /* <DEDUP_REMOVED lines=16> */
[----:B0-----:R-:W-:-:S07]  /*1d50*/  @!P0 DADD R4, -R12, R4 ;  /* 0x000000000c048229 */ /* 0x001fce0000000104 */
[----:B------:R1:W-:Y:S04]  /*1d60*/  @!P0 STG.E.64 desc[UR8][R18.64], R4 ;  /* 0x0000000412008986 */ /* 0x0003e8000c101b08 */
.L_x_15:
[----:B------:R-:W-:Y:S05]  /*1d70*/  BRA.U UP1, `(.L_x_11) ;  /* 0x0000000101547547 */ /* 0x000fea000b800000 */
[----:B01----:R-:W0:Y:S01]  /*1d80*/  LDC.64 R4, c[0x0][0x408] ;  /* 0x00010200ff047b82 */ /* 0x003e220000000a00 */
[----:B------:R-:W-:Y:S01]  /*1d90*/  IMAD R11, R10, UR11, R11 ;  /* 0x0000000b0a0b7c24 */ /* 0x000fe2000f8e020b */
[----:B------:R-:W1:Y:S01]  /*1da0*/  LDCU UR6, c[0x0][0x3f4] ;  /* 0x00007e80ff0677ac */ /* 0x000e620008000800 */
[----:B------:R-:W2:Y:S05]  /*1db0*/  LDCU.64 UR12, c[0x0][0x3f8] ;  /* 0x00007f00ff0c77ac */ /* 0x000eaa0008000a00 */
[----:B------:R-:W3:Y:S01]  /*1dc0*/  LDC.64 R12, c[0x0][0x410] ;  /* 0x00010400ff0c7b82 */ /* 0x000ee20000000a00 */
[----:B0-----:R-:W-:-:S06]  /*1dd0*/  IMAD.WIDE.U32 R4, R11, 0x4, R4 ;  /* 0x000000040b047825 */ /* 0x001fcc00078e0004 */
[----:B------:R-:W1:Y:S02]  /*1de0*/  LDG.E R4, desc[UR8][R4.64] ;  /* 0x0000000804047981 */ /* 0x000e64000c1e1900 */
[----:B-1----:R-:W-:-:S05]  /*1df0*/  IMAD R3, R3, UR6, R4 ;  /* 0x0000000603037c24 */ /* 0x002fca000f8e0204 */
[----:B--2---:R-:W-:-:S05]  /*1e00*/  IADD3 R16, P0, PT, R3, UR12, RZ ;  /* 0x0000000c03107c10 */ /* 0x004fca000ff1e0ff */
[----:B------:R-:W-:-:S05]  /*1e10*/  IMAD.X R17, RZ, RZ, UR13, P0 ;  /* 0x0000000dff117e24 */ /* 0x000fca00080e06ff */
[----:B------:R-:W2:Y:S01]  /*1e20*/  LDG.E.U8 R16, desc[UR8][R16.64] ;  /* 0x0000000810107981 */ /* 0x000ea2000c1e1100 */
[----:B---3--:R-:W-:Y:S01]  /*1e30*/  IMAD.WIDE.U32 R12, R11, 0x8, R12 ;  /* 0x000000080b0c7825 */ /* 0x008fe200078e000c */
[----:B--2---:R-:W-:-:S13]  /*1e40*/  ISETP.NE.AND P0, PT, R16, RZ, PT ;  /* 0x000000ff1000720c */ /* 0x004fda0003f05270 */
[----:B------:R-:W2:Y:S01]  /*1e50*/  @P0 LDG.E.64 R14, desc[UR8][R12.64] ;  /* 0x000000080c0e0981 */ /* 0x000ea2000c1e1b00 */
[----:B------:R-:W2:Y:S08]  /*1e60*/  @P0 LDC.64 R4, c[0x0][0x3b0] ;  /* 0x0000ec00ff040b82 */ /* 0x000eb00000000a00 */
[----:B------:R-:W0:Y:S01]  /*1e70*/  @!P0 LDC.64 R18, c[0x0][0x3b8] ;  /* 0x0000ee00ff128b82 */ /* 0x000e220000000a00 */
[----:B--2---:R-:W-:-:S07]  /*1e80*/  @P0 DADD R14, R14, R4 ;  /* 0x000000000e0e0229 */ /* 0x004fce0000000004 */
[----:B------:R2:W-:Y:S04]  /*1e90*/  @P0 STG.E.64 desc[UR8][R12.64], R14 ;  /* 0x0000000e0c000986 */ /* 0x0005e8000c101b08 */
[----:B------:R-:W0:Y:S02]  /*1ea0*/  @!P0 LDG.E.64 R4, desc[UR8][R12.64] ;  /* 0x000000080c048981 */ /* 0x000e24000c1e1b00 */
[----:B0-----:R-:W-:-:S07]  /*1eb0*/  @!P0 DADD R4, -R18, R4 ;  /* 0x0000000012048229 */ /* 0x001fce0000000104 */
[----:B------:R2:W-:Y:S04]  /*1ec0*/  @!P0 STG.E.64 desc[UR8][R12.64], R4 ;  /* 0x000000040c008986 */ /* 0x0005e8000c101b08 */
.L_x_11:
[----:B------:R-:W-:Y:S05]  /*1ed0*/  BSYNC.RECONVERGENT B0 ;  /* 0x0000000000007941 */ /* 0x000fea0003800200 */
.L_x_10:
[----:B0-2---:R-:W0:Y:S08]  /*1ee0*/  LDC.64 R12, c[0x0][0x420] ;  /* 0x00010800ff0c7b82 */ /* 0x005e300000000a00 */
[----:B------:R-:W-:Y:S06]  /*1ef0*/  BAR.SYNC.DEFER_BLOCKING 0x0 ;  /* 0x0000000000007b1d */ /* 0x000fec0000010000 */
[----:B------:R-:W2:Y:S01]  /*1f00*/  LDCU UR6, c[0x0][0x3c8] ;  /* 0x00007900ff0677ac */ /* 0x000ea20008000800 */
[----:B0-----:R-:W-:Y:S01]  /*1f10*/  IMAD.WIDE.U32 R12, R0, 0x8, R12 ;  /* 0x00000008000c7825 */ /* 0x001fe200078e000c */
[----:B------:R-:W0:Y:S04]  /*1f20*/  LDS R2, [R2] ;  /* 0x0000000002027984 */ /* 0x000e280000000800 */
[----:B-1----:R-:W3:Y:S01]  /*1f30*/  LDG.E.64 R16, desc[UR8][R12.64] ;  /* 0x000000080c107981 */ /* 0x002ee2000c1e1b00 */
[----:B--2---:R-:W-:Y:S01]  /*1f40*/  UISETP.LT.U32.AND UP0, UPT, UR4, UR6, UPT ;  /* 0x000000060400728c */ /* 0x004fe2000bf01070 */
[----:B------:R-:W-:Y:S01]  /*1f50*/  MOV R4, 0x1 ;  /* 0x0000000100047802 */ /* 0x000fe20000000f00 */
[----:B------:R-:W-:Y:S01]  /*1f60*/  IMAD.MOV.U32 R22, RZ, RZ, RZ ;  /* 0x000000ffff167224 */ /* 0x000fe200078e00ff */
[----:B------:R-:W-:Y:S01]  /*1f70*/  BSSY.RECONVERGENT B0, `(.L_x_16) ;  /* 0x000001a000007945 */ /* 0x000fe20003800200 */
[----:B------:R-:W-:-:S09]  /*1f80*/  USEL UR4, UR4, UR6, UP0 ;  /* 0x0000000604047287 */ /* 0x000fd20008000000 */
[----:B------:R-:W1:Y:S08]  /*1f90*/  I2F.F64.U32 R14, UR4 ;  /* 0x00000004000e7d12 */ /* 0x000e700008201800 */
[----:B-1----:R-:W1:Y:S01]  /*1fa0*/  MUFU.RCP64H R5, R15 ;  /* 0x0000000f00057308 */ /* 0x002e620000001800 */
[----:B0-----:R-:W-:-:S04]  /*1fb0*/  ISETP.NE.AND P0, PT, R2, RZ, PT ;  /* 0x000000ff0200720c */ /* 0x001fc80003f05270 */
[----:B------:R-:W-:Y:S01]  /*1fc0*/  FSEL R23, RZ, 1.875, !P0 ;  /* 0x3ff00000ff177808 */ /* 0x000fe20004000000 */
[----:B-1----:R-:W-:-:S08]  /*1fd0*/  DFMA R18, -R14, R4, 1 ;  /* 0x3ff000000e12742b */ /* 0x002fd00000000104 */
[----:B------:R-:W-:-:S08]  /*1fe0*/  DFMA R18, R18, R18, R18 ;  /* 0x000000121212722b */ /* 0x000fd00000000012 */
[----:B------:R-:W-:Y:S02]  /*1ff0*/  DFMA R18, R4, R18, R4 ;  /* 0x000000120412722b */ /* 0x000fe40000000004 */
[----:B------:R-:W-:-:S06]  /*2000*/  DADD R4, R14, -1 ;  /* 0xbff000000e047429 */ /* 0x000fcc0000000000 */
[----:B------:R-:W-:-:S08]  /*2010*/  DFMA R20, -R14, R18, 1 ;  /* 0x3ff000000e14742b */ /* 0x000fd00000000112 */
[----:B------:R-:W-:Y:S02]  /*2020*/  DFMA R20, R18, R20, R18 ;  /* 0x000000141214722b */ /* 0x000fe40000000012 */
[----:B---3--:R-:W-:-:S08]  /*2030*/  DFMA R16, R16, R4, R22 ;  /* 0x000000041010722b */ /* 0x008fd00000000016 */
[----:B------:R-:W-:Y:S02]  /*2040*/  DMUL R2, R16, R20 ;  /* 0x0000001410027228 */ /* 0x000fe40000000000 */
[----:B------:R-:W-:-:S06]  /*2050*/  FSETP.GEU.AND P2, PT, |R17|, 6.5827683646048100446e-37, PT ;  /* 0x036000001100780b */ /* 0x000fcc0003f4e200 */
[----:B------:R-:W-:-:S08]  /*2060*/  DFMA R18, -R14, R2, R16 ;  /* 0x000000020e12722b */ /* 0x000fd00000000110 */
[----:B------:R-:W-:-:S10]  /*2070*/  DFMA R2, R20, R18, R2 ;  /* 0x000000121402722b */ /* 0x000fd40000000002 */
[----:B------:R-:W-:-:S05]  /*2080*/  FFMA R11, RZ, R15, R3 ;  /* 0x0000000fff0b7223 */ /* 0x000fca0000000003 */
[----:B------:R-:W-:-:S13]  /*2090*/  FSETP.GT.AND P0, PT, |R11|, 1.469367938527859385e-39, PT ;  /* 0x001000000b00780b */ /* 0x000fda0003f04200 */
[----:B------:R-:W-:Y:S05]  /*20a0*/  @P0 BRA P2, `(.L_x_17) ;  /* 0x0000000000180947 */ /* 0x000fea0001000000 */
[----:B------:R-:W-:Y:S01]  /*20b0*/  IMAD.MOV.U32 R2, RZ, RZ, R16 ;  /* 0x000000ffff027224 */ /* 0x000fe200078e0010 */
[----:B------:R-:W-:Y:S01]  /*20c0*/  MOV R3, R17 ;  /* 0x0000001100037202 */ /* 0x000fe20000000f00 */
[----:B------:R-:W-:Y:S01]  /*20d0*/  IMAD.MOV.U32 R18, RZ, RZ, R14 ;  /* 0x000000ffff127224 */ /* 0x000fe200078e000e */
[----:B------:R-:W-:Y:S01]  /*20e0*/  MOV R24, 0x2110 ;  /* 0x0000211000187802 */ /* 0x000fe20000000f00 */
[----:B------:R-:W-:-:S07]  /*20f0*/  IMAD.MOV.U32 R19, RZ, RZ, R15 ;  /* 0x000000ffff137224 */ /* 0x000fce00078e000f */
[----:B------:R-:W-:Y:S05]  /*2100*/  CALL.REL.NOINC `($__internal_0_$__cuda_sm20_div_rn_f64_full) ;  /* 0x00000010000c7944 */ /* 0x000fea0003c00000 */
.L_x_17:
[----:B------:R-:W-:Y:S05]  /*2110*/  BSYNC.RECONVERGENT B0 ;  /* 0x0000000000007941 */ /* 0x000fea0003800200 */
.L_x_16:
[----:B------:R-:W0:Y:S01]  /*2120*/  MUFU.RCP64H R17, R15 ;  /* 0x0000000f00117308 */ /* 0x000e220000001800 */
[----:B------:R-:W-:Y:S01]  /*2130*/  MOV R16, 0x1 ;  /* 0x0000000100107802 */ /* 0x000fe20000000f00 */
[----:B------:R1:W-:Y:S01]  /*2140*/  STG.E.64 desc[UR8][R12.64], R2 ;  /* 0x000000020c007986 */ /* 0x0003e2000c101b08 */
[----:B------:R-:W-:Y:S04]  /*2150*/  BSSY.RECONVERGENT B0, `(.L_x_18) ;  /* 0x0000018000007945 */ /* 0x000fe80003800200 */
[----:B0-----:R-:W-:-:S08]  /*2160*/  DFMA R18, -R14, R16, 1 ;  /* 0x3ff000000e12742b */ /* 0x001fd00000000110 */
[----:B------:R-:W-:-:S08]  /*2170*/  DFMA R18, R18, R18, R18 ;  /* 0x000000121212722b */ /* 0x000fd00000000012 */
[----:B------:R-:W-:Y:S01]  /*2180*/  DFMA R20, R16, R18, R16 ;  /* 0x000000121014722b */ /* 0x000fe20000000010 */
[----:B------:R-:W-:Y:S01]  /*2190*/  FSEL R17, RZ, 1.875, !P1 ;  /* 0x3ff00000ff117808 */ /* 0x000fe20004800000 */
[----:B------:R-:W-:-:S06]  /*21a0*/  IMAD.MOV.U32 R16, RZ, RZ, RZ ;  /* 0x000000ffff107224 */ /* 0x000fcc00078e00ff */
[----:B------:R-:W-:Y:S02]  /*21b0*/  DFMA R22, -R14, R20, 1 ;  /* 0x3ff000000e16742b */ /* 0x000fe40000000114 */
[----:B------:R-:W-:-:S06]  /*21c0*/  DFMA R18, R4, R2, R16 ;  /* 0x000000020412722b */ /* 0x000fcc0000000010 */
[----:B------:R-:W-:-:S04]  /*21d0*/  DFMA R22, R20, R22, R20 ;  /* 0x000000161416722b */ /* 0x000fc80000000014 */
[----:B------:R-:W-:-:S04]  /*21e0*/  FSETP.GEU.AND P1, PT, |R19|, 6.5827683646048100446e-37, PT ;  /* 0x036000001300780b */ /* 0x000fc80003f2e200 */
[----:B------:R-:W-:-:S08]  /*21f0*/  DMUL R4, R22, R18 ;  /* 0x0000001216047228 */ /* 0x000fd00000000000 */
[----:B------:R-:W-:-:S08]  /*2200*/  DFMA R16, -R14, R4, R18 ;  /* 0x000000040e10722b */ /* 0x000fd00000000112 */
[----:B------:R-:W-:-:S10]  /*2210*/  DFMA R4, R22, R16, R4 ;  /* 0x000000101604722b */ /* 0x000fd40000000004 */
[----:B------:R-:W-:-:S05]  /*2220*/  FFMA R11, RZ, R15, R5 ;  /* 0x0000000fff0b7223 */ /* 0x000fca0000000005 */
[----:B------:R-:W-:-:S13]  /*2230*/  FSETP.GT.AND P0, PT, |R11|, 1.469367938527859385e-39, PT ;  /* 0x001000000b00780b */ /* 0x000fda0003f04200 */
[----:B-1----:R-:W-:Y:S05]  /*2240*/  @P0 BRA P1, `(.L_x_19) ;  /* 0x0000000000200947 */ /* 0x002fea0000800000 */
[----:B------:R-:W-:Y:S01]  /*2250*/  IMAD.MOV.U32 R2, RZ, RZ, R18 ;  /* 0x000000ffff027224 */ /* 0x000fe200078e0012 */
[----:B------:R-:W-:Y:S01]  /*2260*/  MOV R3, R19 ;  /* 0x0000001300037202 */ /* 0x000fe20000000f00 */
[----:B------:R-:W-:Y:S01]  /*2270*/  IMAD.MOV.U32 R18, RZ, RZ, R14 ;  /* 0x000000ffff127224 */ /* 0x000fe200078e000e */
[----:B------:R-:W-:Y:S01]  /*2280*/  MOV R24, 0x22b0 ;  /* 0x000022b000187802 */ /* 0x000fe20000000f00 */
[----:B------:R-:W-:-:S07]  /*2290*/  IMAD.MOV.U32 R19, RZ, RZ, R15 ;  /* 0x000000ffff137224 */ /* 0x000fce00078e000f */
[----:B------:R-:W-:Y:S05]  /*22a0*/  CALL.REL.NOINC `($__internal_0_$__cuda_sm20_div_rn_f64_full) ;  /* 0x0000000c00a47944 */ /* 0x000fea0003c00000 */
[----:B------:R-:W-:Y:S01]  /*22b0*/  MOV R4, R2 ;  /* 0x0000000200047202 */ /* 0x000fe20000000f00 */
[----:B------:R-:W-:-:S07]  /*22c0*/  IMAD.MOV.U32 R5, RZ, RZ, R3 ;  /* 0x000000ffff057224 */ /* 0x000fce00078e0003 */
.L_x_19:
[----:B------:R-:W-:Y:S05]  /*22d0*/  BSYNC.RECONVERGENT B0 ;  /* 0x0000000000007941 */ /* 0x000fea0003800200 */
.L_x_18:
[----:B------:R-:W0:Y:S01]  /*22e0*/  LDC.64 R2, c[0x0][0x428] ;  /* 0x00010a00ff027b82 */ /* 0x000e220000000a00 */
[----:B------:R-:W-:Y:S01]  /*22f0*/  UISETP.GE.U32.AND UP1, UPT, UR10, 0x10, UPT ;  /* 0x000000100a00788c */ /* 0x000fe2000bf26070 */
[----:B------:R-:W-:Y:S01]  /*2300*/  CS2R R12, SRZ ;  /* 0x00000000000c7805 */ /* 0x000fe2000001ff00 */
[----:B------:R-:W-:Y:S01]  /*2310*/  ULOP3.LUT UR7, UR10, 0xf, URZ, 0xc0, !UPT ;  /* 0x0000000f0a077892 */ /* 0x000fe2000f8ec0ff */
[----:B------:R-:W-:-:S03]  /*2320*/  UMOV UR4, URZ ;  /* 0x000000ff00047c82 */ /* 0x000fc60008000000 */
[----:B------:R-:W-:Y:S01]  /*2330*/  UISETP.NE.AND UP0, UPT, UR7, URZ, UPT ;  /* 0x000000ff0700728c */ /* 0x000fe2000bf05270 */
[----:B0-----:R-:W-:-:S05]  /*2340*/  IMAD.WIDE.U32 R2, R0, 0x8, R2 ;  /* 0x0000000800027825 */ /* 0x001fca00078e0002 */
[----:B------:R0:W-:Y:S01]  /*2350*/  STG.E.64 desc[UR8][R2.64], R4 ;  /* 0x0000000402007986 */ /* 0x0001e2000c101b08 */
[----:B------:R-:W-:Y:S06]  /*2360*/  BAR.SYNC.DEFER_BLOCKING 0x0 ;  /* 0x0000000000007b1d */ /* 0x000fec0000010000 */
[----:B------:R-:W-:Y:S05]  /*2370*/  BRA.U !UP1, `(.L_x_20) ;  /* 0x0000000109b47547 */ /* 0x000fea000b800000 */
[----:B------:R-:W-:Y:S01]  /*2380*/  ULOP3.LUT UR6, UR10, 0xfffffff0, URZ, 0xc0, !UPT ;  /* 0xfffffff00a067892 */ /* 0x000fe2000f8ec0ff */
[----:B------:R-:W-:Y:S01]  /*2390*/  CS2R R12, SRZ ;  /* 0x00000000000c7805 */ /* 0x000fe2000001ff00 */
[----:B------:R-:W-:Y:S02]  /*23a0*/  ULOP3.LUT UR4, UR10, 0x7f0, URZ, 0xc0, !UPT ;  /* 0x000007f00a047892 */ /* 0x000fe4000f8ec0ff */
[----:B------:R-:W-:Y:S02]  /*23b0*/  UIADD3 UR11, UPT, UPT, UR5, 0x8, URZ ;  /* 0x00000008050b7890 */ /* 0x000fe4000fffe0ff */
[----:B------:R-:W-:-:S12]  /*23c0*/  UIADD3 UR6, UPT, UPT, -UR6, URZ, URZ ;  /* 0x000000ff06067290 */ /* 0x000fd8000fffe1ff */
.L_x_21:
[----:B0-----:R-:W0:Y:S01]  /*23d0*/  LDS R5, [UR11+-0x8] ;  /* 0xfffff80bff057984 */ /* 0x001e220008000800 */
[----:B------:R-:W-:-:S03]  /*23e0*/  UIADD3 UR6, UPT, UPT, UR6, 0x10, URZ ;  /* 0x0000001006067890 */ /* 0x000fc6000fffe0ff */
[----:B------:R-:W1:Y:S01]  /*23f0*/  LDS R4, [UR11+-0x4] ;  /* 0xfffffc0bff047984 */ /* 0x000e620008000800 */
[----:B------:R-:W-:Y:S01]  /*2400*/  UISETP.NE.AND UP1, UPT, UR6, URZ, UPT ;  /* 0x000000ff0600728c */ /* 0x000fe2000bf25270 */
[----:B0-----:R-:W0:Y:S08]  /*2410*/  I2F.F64.S8 R2, R5 ;  /* 0x0000000500027312 */ /* 0x001e300000001c00 */
[----:B------:R-:W2:Y:S01]  /*2420*/  I2F.F64.S8 R14, R5.B1 ;  /* 0x10000005000e7312 */ /* 0x000ea20000001c00 */
[----:B0-----:R-:W-:-:S07]  /*2430*/  DADD R2, R2, R12 ;  /* 0x0000000002027229 */ /* 0x001fce000000000c */
[----:B------:R-:W-:Y:S01]  /*2440*/  I2F.F64.S8 R16, R5.B3 ;  /* 0x3000000500107312 */ /* 0x000fe20000001c00 */
[----:B--2---:R-:W-:-:S07]  /*2450*/  DADD R14, R2, R14 ;  /* 0x00000000020e7229 */ /* 0x004fce000000000e */
[----:B------:R-:W0:Y:S01]  /*2460*/  I2F.F64.S8 R12, R5.B2 ;  /* 0x20000005000c7312 */ /* 0x000e220000001c00 */
[----:B------:R-:W-:Y:S04]  /*2470*/  LDS R2, [UR11] ;  /* 0x0000000bff027984 */ /* 0x000fe80008000800 */
[----:B------:R-:W2:Y:S01]  /*2480*/  LDS R3, [UR11+0x4] ;  /* 0x0000040bff037984 */ /* 0x000ea20008000800 */
[----:B------:R-:W-:Y:S01]  /*2490*/  UIADD3 UR11, UPT, UPT, UR11, 0x10, URZ ;  /* 0x000000100b0b7890 */ /* 0x000fe2000fffe0ff */
[----:B0-----:R-:W-:Y:S01]  /*24a0*/  DADD R12, R14, R12 ;  /* 0x000000000e0c7229 */ /* 0x001fe2000000000c */
[----:B-1----:R-:W0:Y:S07]  /*24b0*/  I2F.F64.S8 R14, R4 ;  /* 0x00000004000e7312 */ /* 0x002e2e0000001c00 */
[----:B------:R-:W-:Y:S01]  /*24c0*/  DADD R12, R12, R16 ;  /* 0x000000000c0c7229 */ /* 0x000fe20000000010 */
[----:B------:R-:W1:Y:S07]  /*24d0*/  I2F.F64.S8 R16, R4.B1 ;  /* 0x1000000400107312 */ /* 0x000e6e0000001c00 */
[----:B0-----:R-:W-:Y:S01]  /*24e0*/  DADD R12, R12, R14 ;  /* 0x000000000c0c7229 */ /* 0x001fe2000000000e */
[----:B------:R-:W0:Y:S07]  /*24f0*/  I2F.F64.S8 R14, R4.B2 ;  /* 0x20000004000e7312 */ /* 0x000e2e0000001c00 */
[----:B-1----:R-:W-:Y:S01]  /*2500*/  DADD R12, R12, R16 ;  /* 0x000000000c0c7229 */ /* 0x002fe20000000010 */
[----:B------:R-:W1:Y:S07]  /*2510*/  I2F.F64.S8 R16, R4.B3 ;  /* 0x3000000400107312 */ /* 0x000e6e0000001c00 */
[----:B0-----:R-:W-:Y:S01]  /*2520*/  DADD R12, R12, R14 ;  /* 0x000000000c0c7229 */ /* 0x001fe2000000000e */
[----:B--2---:R-:W-:Y:S07]  /*2530*/  I2F.F64.S8 R4, R3.B1 ;  /* 0x1000000300047312 */ /* 0x004fee0000001c00 */
[----:B-1----:R-:W-:Y:S01]  /*2540*/  DADD R12, R12, R16 ;  /* 0x000000000c0c7229 */ /* 0x002fe20000000010 */
[----:B------:R-:W0:Y:S08]  /*2550*/  I2F.F64.S8 R14, R2 ;  /* 0x00000002000e7312 */ /* 0x000e300000001c00 */
[----:B------:R-:W1:Y:S01]  /*2560*/  I2F.F64.S8 R16, R2.B1 ;  /* 0x1000000200107312 */ /* 0x000e620000001c00 */
[----:B0-----:R-:W-:-:S07]  /*2570*/  DADD R12, R12, R14 ;  /* 0x000000000c0c7229 */ /* 0x001fce000000000e */
[----:B------:R-:W0:Y:S01]  /*2580*/  I2F.F64.S8 R14, R2.B2 ;  /* 0x20000002000e7312 */ /* 0x000e220000001c00 */
[----:B-1----:R-:W-:-:S07]  /*2590*/  DADD R12, R12, R16 ;  /* 0x000000000c0c7229 */ /* 0x002fce0000000010 */
[----:B------:R-:W1:Y:S01]  /*25a0*/  I2F.F64.S8 R16, R2.B3 ;  /* 0x3000000200107312 */ /* 0x000e620000001c00 */
[----:B0-----:R-:W-:-:S07]  /*25b0*/  DADD R12, R12, R14 ;  /* 0x000000000c0c7229 */ /* 0x001fce000000000e */
[----:B------:R-:W0:Y:S01]  /*25c0*/  I2F.F64.S8 R14, R3 ;  /* 0x00000003000e7312 */ /* 0x000e220000001c00 */
[----:B-1----:R-:W-:-:S08]  /*25d0*/  DADD R12, R12, R16 ;  /* 0x000000000c0c7229 */ /* 0x002fd00000000010 */
[----:B0-----:R-:W-:Y:S01]  /*25e0*/  DADD R12, R12, R14 ;  /* 0x000000000c0c7229 */ /* 0x001fe2000000000e */
[----:B------:R-:W0:Y:S07]  /*25f0*/  I2F.F64.S8 R14, R3.B2 ;  /* 0x20000003000e7312 */ /* 0x000e2e0000001c00 */
[----:B------:R-:W-:Y:S02]  /*2600*/  DADD R4, R12, R4 ;  /* 0x000000000c047229 */ /* 0x000fe40000000004 */
[----:B------:R-:W1:Y:S06]  /*2610*/  I2F.F64.S8 R12, R3.B3 ;  /* 0x30000003000c7312 */ /* 0x000e6c0000001c00 */
[----:B0-----:R-:W-:-:S08]  /*2620*/  DADD R4, R4, R14 ;  /* 0x0000000004047229 */ /* 0x001fd0000000000e */
[----:B-1----:R-:W-:Y:S01]  /*2630*/  DADD R12, R4, R12 ;  /* 0x00000000040c7229 */ /* 0x002fe2000000000c */
[----:B------:R-:W-:Y:S10]  /*2640*/  BRA.U UP1, `(.L_x_21) ;  /* 0xfffffffd01607547 */ /* 0x000ff4000b83ffff */
.L_x_20:
[----:B------:R-:W-:Y:S05]  /*2650*/  BRA.U !UP0, `(.L_x_22) ;  /* 0x0000000108f87547 */ /* 0x000fea000b800000 */
[----:B------:R-:W-:Y:S02]  /*2660*/  UISETP.GE.U32.AND UP0, UPT, UR7, 0x8, UPT ;  /* 0x000000080700788c */ /* 0x000fe4000bf06070 */
[----:B------:R-:W-:-:S07]  /*2670*/  ULOP3.LUT UP1, UR11, UR10, 0x7, URZ, 0xc0, !UPT ;  /* 0x000000070a0b7892 */ /* 0x000fce000f82c0ff */
[----:B------:R-:W-:Y:S05]  /*2680*/  BRA.U !UP0, `(.L_x_23) ;  /* 0x0000000108687547 */ /* 0x000fea000b800000 */
[----:B------:R-:W-:Y:S01]  /*2690*/  IMAD.U32 R21, RZ, RZ, UR4 ;  /* 0x00000004ff157e24 */ /* 0x000fe2000f8e00ff */
[----:B------:R-:W-:-:S04]  /*26a0*/  UIADD3 UR4, UPT, UPT, UR4, 0x8, URZ ;  /* 0x0000000804047890 */ /* 0x000fc8000fffe0ff */
[----:B0-----:R-:W0:Y:S04]  /*26b0*/  LDS.S8 R3, [R21+UR5] ;  /* 0x0000000515037984 */ /* 0x001e280008000200 */
[----:B------:R-:W1:Y:S04]  /*26c0*/  LDS.S8 R11, [R21+UR5+0x1] ;  /* 0x00000105150b7984 */ /* 0x000e680008000200 */
[----:B------:R-:W2:Y:S04]  /*26d0*/  LDS.S8 R16, [R21+UR5+0x2] ;  /* 0x0000020515107984 */ /* 0x000ea80008000200 */
[----:B------:R-:W3:Y:S04]  /*26e0*/  LDS.S8 R17, [R21+UR5+0x3] ;  /* 0x0000030515117984 */ /* 0x000ee80008000200 */
[----:B------:R-:W-:Y:S04]  /*26f0*/  LDS.S8 R18, [R21+UR5+0x4] ;  /* 0x0000040515127984 */ /* 0x000fe80008000200 */
[----:B------:R-:W-:Y:S04]  /*2700*/  LDS.S8 R19, [R21+UR5+0x5] ;  /* 0x0000050515137984 */ /* 0x000fe80008000200 */
[----:B------:R-:W4:Y:S04]  /*2710*/  LDS.S8 R2, [R21+UR5+0x6] ;  /* 0x0000060515027984 */ /* 0x000f280008000200 */
[----:B------:R-:W5:Y:S01]  /*2720*/  LDS.S8 R20, [R21+UR5+0x7] ;  /* 0x0000070515147984 */ /* 0x000f620008000200 */
[----:B0-----:R-:W0:Y:S08]  /*2730*/  I2F.F64.S16 R4, R3 ;  /* 0x0000000300047312 */ /* 0x001e300000101c00 */
[----:B-1----:R-:W1:Y:S01]  /*2740*/  I2F.F64.S16 R14, R11 ;  /* 0x0000000b000e7312 */ /* 0x002e620000101c00 */
[----:B0-----:R-:W-:-:S07]  /*2750*/  DADD R4, R12, R4 ;  /* 0x000000000c047229 */ /* 0x001fce0000000004 */
[----:B--2---:R-:W0:Y:S01]  /*2760*/  I2F.F64.S16 R12, R16 ;  /* 0x00000010000c7312 */ /* 0x004e220000101c00 */
[----:B-1----:R-:W-:-:S07]  /*2770*/  DADD R4, R4, R14 ;  /* 0x0000000004047229 */ /* 0x002fce000000000e */
[----:B---3--:R-:W1:Y:S01]  /*2780*/  I2F.F64.S16 R14, R17 ;  /* 0x00000011000e7312 */ /* 0x008e620000101c00 */
[----:B0-----:R-:W-:-:S07]  /*2790*/  DADD R4, R4, R12 ;  /* 0x0000000004047229 */ /* 0x001fce000000000c */
[----:B----4-:R-:W-:Y:S01]  /*27a0*/  I2F.F64.S16 R2, R2 ;  /* 0x0000000200027312 */ /* 0x010fe20000101c00 */
[----:B-1----:R-:W-:-:S07]  /*27b0*/  DADD R4, R4, R14 ;  /* 0x0000000004047229 */ /* 0x002fce000000000e */
[----:B------:R-:W0:Y:S08]  /*27c0*/  I2F.F64.S16 R12, R18 ;  /* 0x00000012000c7312 */ /* 0x000e300000101c00 */
[----:B------:R-:W1:Y:S01]  /*27d0*/  I2F.F64.S16 R14, R19 ;  /* 0x00000013000e7312 */ /* 0x000e620000101c00 */
[----:B0-----:R-:W-:-:S07]  /*27e0*/  DADD R4, R4, R12 ;  /* 0x0000000004047229 */ /* 0x001fce000000000c */
[----:B-----5:R-:W0:Y:S01]  /*27f0*/  I2F.F64.S16 R12, R20 ;  /* 0x00000014000c7312 */ /* 0x020e220000101c00 */
[----:B-1----:R-:W-:-:S08]  /*2800*/  DADD R4, R4, R14 ;  /* 0x0000000004047229 */ /* 0x002fd0000000000e */
[----:B------:R-:W-:-:S08]  /*2810*/  DADD R4, R4, R2 ;  /* 0x0000000004047229 */ /* 0x000fd00000000002 */
[----:B0-----:R-:W-:-:S11]  /*2820*/  DADD R12, R4, R12 ;  /* 0x00000000040c7229 */ /* 0x001fd6000000000c */
.L_x_23:
[----:B------:R-:W-:Y:S05]  /*2830*/  BRA.U !UP1, `(.L_x_22) ;  /* 0x0000000109807547 */ /* 0x000fea000b800000 */
[----:B------:R-:W-:Y:S02]  /*2840*/  UISETP.GE.U32.AND UP0, UPT, UR11, 0x4, UPT ;  /* 0x000000040b00788c */ /* 0x000fe4000bf06070 */
[----:B------:R-:W-:-:S04]  /*2850*/  ULOP3.LUT UR6, UR10, 0x3, URZ, 0xc0, !UPT ;  /* 0x000000030a067892 */ /* 0x000fc8000f8ec0ff */
[----:B------:R-:W-:-:S03]  /*2860*/  UISETP.NE.AND UP1, UPT, UR6, URZ, UPT ;  /* 0x000000ff0600728c */ /* 0x000fc6000bf25270 */
[----:B------:R-:W-:Y:S08]  /*2870*/  BRA.U !UP0, `(.L_x_24) ;  /* 0x0000000108387547 */ /* 0x000ff0000b800000 */
[----:B------:R-:W-:Y:S01]  /*2880*/  MOV R17, UR4 ;  /* 0x0000000400117c02 */ /* 0x000fe20008000f00 */
[----:B------:R-:W-:-:S04]  /*2890*/  UIADD3 UR4, UPT, UPT, UR4, 0x4, URZ ;  /* 0x0000000404047890 */ /* 0x000fc8000fffe0ff */
[----:B------:R-:W0:Y:S04]  /*28a0*/  LDS.S8 R11, [R17+UR5] ;  /* 0x00000005110b7984 */ /* 0x000e280008000200 */
[----:B------:R-:W1:Y:S04]  /*28b0*/  LDS.S8 R14, [R17+UR5+0x1] ;  /* 0x00000105110e7984 */ /* 0x000e680008000200 */
[----:B------:R-:W2:Y:S04]  /*28c0*/  LDS.S8 R15, [R17+UR5+0x2] ;  /* 0x00000205110f7984 */ /* 0x000ea80008000200 */
[----:B------:R-:W3:Y:S01]  /*28d0*/  LDS.S8 R16, [R17+UR5+0x3] ;  /* 0x0000030511107984 */ /* 0x000ee20008000200 */
[----:B0-----:R-:W0:Y:S08]  /*28e0*/  I2F.F64.S16 R2, R11 ;  /* 0x0000000b00027312 */ /* 0x001e300000101c00 */
[----:B-1----:R-:W1:Y:S01]  /*28f0*/  I2F.F64.S16 R4, R14 ;  /* 0x0000000e00047312 */ /* 0x002e620000101c00 */
[----:B0-----:R-:W-:-:S07]  /*2900*/  DADD R2, R12, R2 ;  /* 0x000000000c027229 */ /* 0x001fce0000000002 */
[----:B--2---:R-:W0:Y:S01]  /*2910*/  I2F.F64.S16 R12, R15 ;  /* 0x0000000f000c7312 */ /* 0x004e220000101c00 */
[----:B-1----:R-:W-:-:S07]  /*2920*/  DADD R2, R2, R4 ;  /* 0x0000000002027229 */ /* 0x002fce0000000004 */
[----:B---3--:R-:W1:Y:S01]  /*2930*/  I2F.F64.S16 R4, R16 ;  /* 0x0000001000047312 */ /* 0x008e620000101c00 */
[----:B0-----:R-:W-:-:S08]  /*2940*/  DADD R12, R2, R12 ;  /* 0x00000000020c7229 */ /* 0x001fd0000000000c */
[----:B-1----:R-:W-:-:S11]  /*2950*/  DADD R12, R12, R4 ;  /* 0x000000000c0c7229 */ /* 0x002fd60000000004 */
.L_x_24:
[----:B------:R-:W-:Y:S05]  /*2960*/  BRA.U !UP1, `(.L_x_22) ;  /* 0x0000000109347547 */ /* 0x000fea000b800000 */
[----:B------:R-:W1:Y:S01]  /*2970*/  S2UR UR7, SR_CgaCtaId ;  /* 0x00000000000779c3 */ /* 0x000e620000008800 */
[----:B------:R-:W-:Y:S01]  /*2980*/  UMOV UR5, 0x400 ;  /* 0x0000040000057882 */ /* 0x000fe20000000000 */
[----:B------:R-:W-:Y:S02]  /*2990*/  ULEA UR4, UR10, UR4, 0x2 ;  /* 0x000000040a047291 */ /* 0x000fe4000f8e10ff */
[----:B-1----:R-:W-:Y:S02]  /*29a0*/  ULEA UR7, UR7, UR5, 0x18 ;  /* 0x0000000507077291 */ /* 0x002fe4000f8ec0ff */
[----:B------:R-:W-:Y:S02]  /*29b0*/  UIADD3 UR5, UPT, UPT, -UR6, URZ, URZ ;  /* 0x000000ff06057290 */ /* 0x000fe4000fffe1ff */
[----:B------:R-:W-:-:S12]  /*29c0*/  UIADD3 UR4, UPT, UPT, UR7, UR4, URZ ;  /* 0x0000000407047290 */ /* 0x000fd8000fffe0ff */
.L_x_25:
[----:B0-----:R-:W0:Y:S01]  /*29d0*/  LDS.S8 R2, [UR4] ;  /* 0x00000004ff027984 */ /* 0x001e220008000200 */
[----:B------:R-:W-:Y:S02]  /*29e0*/  UIADD3 UR5, UPT, UPT, UR5, 0x1, URZ ;  /* 0x0000000105057890 */ /* 0x000fe4000fffe0ff */
[----:B------:R-:W-:Y:S02]  /*29f0*/  UIADD3 UR4, UPT, UPT, UR4, 0x1, URZ ;  /* 0x0000000104047890 */ /* 0x000fe4000fffe0ff */
[----:B------:R-:W-:Y:S01]  /*2a00*/  UISETP.NE.AND UP0, UPT, UR5, URZ, UPT ;  /* 0x000000ff0500728c */ /* 0x000fe2000bf05270 */
[----:B0-----:R-:W0:Y:S02]  /*2a10*/  I2F.F64.S16 R2, R2 ;  /* 0x0000000200027312 */ /* 0x001e240000101c00 */
[----:B0-----:R-:W-:-:S06]  /*2a20*/  DADD R12, R2, R12 ;  /* 0x00000000020c7229 */ /* 0x001fcc000000000c */
[----:B------:R-:W-:Y:S05]  /*2a30*/  BRA.U UP0, `(.L_x_25) ;  /* 0xfffffffd00e47547 */ /* 0x000fea000b83ffff */
.L_x_22:
[----:B0-----:R-:W0:Y:S01]  /*2a40*/  I2F.F64.U32 R4, UR10 ;  /* 0x0000000a00047d12 */ /* 0x001e220008201800 */
[----:B------:R-:W-:Y:S01]  /*2a50*/  IMAD.MOV.U32 R2, RZ, RZ, 0x1 ;  /* 0x00000001ff027424 */ /* 0x000fe200078e00ff */
[----:B------:R-:W-:-:S06]  /*2a60*/  FSETP.GEU.AND P1, PT, |R13|, 6.5827683646048100446e-37, PT ;  /* 0x036000000d00780b */ /* 0x000fcc0003f2e200 */
[----:B0-----:R-:W0:Y:S02]  /*2a70*/  MUFU.RCP64H R3, R5 ;  /* 0x0000000500037308 */ /* 0x001e240000001800 */
[----:B0-----:R-:W-:-:S08]  /*2a80*/  DFMA R14, -R4, R2, 1 ;  /* 0x3ff00000040e742b */ /* 0x001fd00000000102 */
[----:B------:R-:W-:-:S08]  /*2a90*/  DFMA R14, R14, R14, R14 ;  /* 0x0000000e0e0e722b */ /* 0x000fd0000000000e */
[----:B------:R-:W-:-:S08]  /*2aa0*/  DFMA R14, R2, R14, R2 ;  /* 0x0000000e020e722b */ /* 0x000fd00000000002 */
[----:B------:R-:W-:-:S08]  /*2ab0*/  DFMA R2, -R4, R14, 1 ;  /* 0x3ff000000402742b */ /* 0x000fd0000000010e */
[----:B------:R-:W-:-:S08]  /*2ac0*/  DFMA R2, R14, R2, R14 ;  /* 0x000000020e02722b */ /* 0x000fd0000000000e */
[----:B------:R-:W-:-:S08]  /*2ad0*/  DMUL R14, R2, R12 ;  /* 0x0000000c020e7228 */ /* 0x000fd00000000000 */
        /* <DEDUP_REMOVED lines=11> */
.L_x_26:
[----:B------:R-:W0:Y:S01]  /*2b90*/  LDC.64 R14, c[0x0][0x428] ;  /* 0x00010a00ff0e7b82 */ /* 0x000e220000000a00 */
[----:B------:R-:W1:Y:S07]  /*2ba0*/  LDCU.64 UR4, c[0x0][0x3d0] ;  /* 0x00007a00ff0477ac */ /* 0x000e6e0008000a00 */
[----:B------:R-:W-:Y:S01]  /*2bb0*/  BAR.SYNC.DEFER_BLOCKING 0x0 ;  /* 0x0000000000007b1d */ /* 0x000fe20000010000 */
[----:B------:R-:W-:Y:S01]  /*2bc0*/  MOV R4, 0x652b82fe ;  /* 0x652b82fe00047802 */ /* 0x000fe20000000f00 */
[----:B------:R-:W-:-:S06]  /*2bd0*/  IMAD.MOV.U32 R5, RZ, RZ, 0x3ff71547 ;  /* 0x3ff71547ff057424 */ /* 0x000fcc00078e00ff */
[----:B------:R-:W2:Y:S01]  /*2be0*/  LDC.64 R18, c[0x0][0x420] ;  /* 0x00010800ff127b82 */ /* 0x000ea20000000a00 */
[----:B0-----:R-:W-:-:S06]  /*2bf0*/  IMAD.WIDE R14, R0, 0x8, R14 ;  /* 0x00000008000e7825 */ /* 0x001fcc00078e020e */
[----:B------:R-:W3:Y:S01]  /*2c00*/  LDG.E.64 R14, desc[UR8][R14.64] ;  /* 0x000000080e0e7981 */ /* 0x000ee2000c1e1b00 */
[----:B------:R-:W-:Y:S01]  /*2c10*/  BSSY.RECONVERGENT B0, `(.L_x_27) ;  /* 0x000003c000007945 */ /* 0x000fe20003800200 */
[----:B---3--:R-:W-:Y:S01]  /*2c20*/  DADD R2, -R14, R2 ;  /* 0x000000000e027229 */ /* 0x008fe20000000102 */
[----:B------:R-:W-:Y:S01]  /*2c30*/  IMAD.MOV.U32 R14, RZ, RZ, -0x35dec16 ;  /* 0xfca213eaff0e7424 */ /* 0x000fe200078e00ff */
[----:B------:R-:W-:-:S06]  /*2c40*/  MOV R15, 0x3e928af3 ;  /* 0x3e928af3000f7802 */ /* 0x000fcc0000000f00 */
[----:B-1----:R-:W-:Y:S01]  /*2c50*/  DMUL R2, R2, UR4 ;  /* 0x0000000402027c28 */ /* 0x002fe20008000000 */
[----:B------:R-:W-:Y:S01]  /*2c60*/  UMOV UR4, 0xfefa39ef ;  /* 0xfefa39ef00047882 */ /* 0x000fe20000000000 */
[----:B------:R-:W-:-:S06]  /*2c70*/  UMOV UR5, 0x3fe62e42 ;  /* 0x3fe62e4200057882 */ /* 0x000fcc0000000000 */
[----:B------:R-:W-:Y:S02]  /*2c80*/  DFMA R4, R2, R4, 6.75539944105574400000e+15 ;  /* 0x433800000204742b */ /* 0x000fe40000000004 */
[----:B------:R-:W-:-:S06]  /*2c90*/  FSETP.GEU.AND P0, PT, |R3|, 4.1917929649353027344, PT ;  /* 0x4086232b0300780b */ /* 0x000fcc0003f0e200 */
[----:B------:R-:W-:-:S08]  /*2ca0*/  DADD R12, R4, -6.75539944105574400000e+15 ;  /* 0xc3380000040c7429 */ /* 0x000fd00000000000 */
[----:B------:R-:W-:Y:S01]  /*2cb0*/  DFMA R16, R12, -UR4, R2 ;  /* 0x800000040c107c2b */ /* 0x000fe20008000002 */
[----:B------:R-:W-:Y:S01]  /*2cc0*/  UMOV UR4, 0x3b39803f ;  /* 0x3b39803f00047882 */ /* 0x000fe20000000000 */
[----:B------:R-:W-:-:S06]  /*2cd0*/  UMOV UR5, 0x3c7abc9e ;  /* 0x3c7abc9e00057882 */ /* 0x000fcc0000000000 */
[----:B------:R-:W-:Y:S01]  /*2ce0*/  DFMA R12, R12, -UR4, R16 ;  /* 0x800000040c0c7c2b */ /* 0x000fe20008000010 */
[----:B------:R-:W-:Y:S01]  /*2cf0*/  UMOV UR4, 0x69ce2bdf ;  /* 0x69ce2bdf00047882 */ /* 0x000fe20000000000 */
[----:B------:R-:W-:-:S06]  /*2d00*/  UMOV UR5, 0x3e5ade15 ;  /* 0x3e5ade1500057882 */ /* 0x000fcc0000000000 */
[----:B------:R-:W-:Y:S01]  /*2d10*/  DFMA R14, R12, UR4, R14 ;  /* 0x000000040c0e7c2b */ /* 0x000fe2000800000e */
[----:B------:R-:W-:Y:S01]  /*2d20*/  UMOV UR4, 0x62401315 ;  /* 0x6240131500047882 */ /* 0x000fe20000000000 */
[----:B------:R-:W-:-:S06]  /*2d30*/  UMOV UR5, 0x3ec71dee ;  /* 0x3ec71dee00057882 */ /* 0x000fcc0000000000 */
[----:B------:R-:W-:Y:S01]  /*2d40*/  DFMA R14, R12, R14, UR4 ;  /* 0x000000040c0e7e2b */ /* 0x000fe2000800000e */
        /* <DEDUP_REMOVED lines=20> */
[----:B------:R-:W-:-:S08]  /*2e90*/  DFMA R14, R12, R14, UR4 ;  /* 0x000000040c0e7e2b */ /* 0x000fd0000800000e */
[----:B------:R-:W-:-:S08]  /*2ea0*/  DFMA R14, R12, R14, 1 ;  /* 0x3ff000000c0e742b */ /* 0x000fd0000000000e */
[----:B------:R-:W-:Y:S01]  /*2eb0*/  DFMA R16, R12, R14, 1 ;  /* 0x3ff000000c10742b */ /* 0x000fe2000000000e */
[----:B--2---:R-:W-:-:S09]  /*2ec0*/  IMAD.WIDE R14, R0, 0x8, R18 ;  /* 0x00000008000e7825 */ /* 0x004fd200078e0212 */
[----:B------:R-:W-:Y:S02]  /*2ed0*/  IMAD R13, R4, 0x100000, R17 ;  /* 0x00100000040d7824 */ /* 0x000fe400078e0211 */
[----:B------:R-:W-:Y:S01]  /*2ee0*/  IMAD.MOV.U32 R12, RZ, RZ, R16 ;  /* 0x000000ffff0c7224 */ /* 0x000fe200078e0010 */
[----:B------:R-:W-:Y:S06]  /*2ef0*/  @!P0 BRA `(.L_x_28) ;  /* 0x0000000000348947 */ /* 0x000fec0003800000 */
[----:B------:R-:W-:Y:S01]  /*2f00*/  FSETP.GEU.AND P1, PT, |R3|, 4.2275390625, PT ;  /* 0x408748000300780b */ /* 0x000fe20003f2e200 */
[C---:B------:R-:W-:Y:S02]  /*2f10*/  DADD R12, R2.reuse, +INF ;  /* 0x7ff00000020c7429 */ /* 0x040fe40000000000 */
[----:B------:R-:W-:-:S08]  /*2f20*/  DSETP.GEU.AND P0, PT, R2, RZ, PT ;  /* 0x000000ff0200722a */ /* 0x000fd00003f0e000 */
[----:B------:R-:W-:Y:S02]  /*2f30*/  FSEL R12, R12, RZ, P0 ;  /* 0x000000ff0c0c7208 */ /* 0x000fe40000000000 */
[C---:B------:R-:W-:Y:S02]  /*2f40*/  @!P1 LEA.HI R0, R4.reuse, R4, RZ, 0x1 ;  /* 0x0000000404009211 */ /* 0x040fe400078f08ff */
[----:B------:R-:W-:Y:S02]  /*2f50*/  @!P1 MOV R2, R16 ;  /* 0x0000001000029202 */ /* 0x000fe40000000f00 */
[----:B------:R-:W-:Y:S02]  /*2f60*/  @!P1 SHF.R.S32.HI R3, RZ, 0x1, R0 ;  /* 0x00000001ff039819 */ /* 0x000fe40000011400 */
[----:B------:R-:W-:Y:S02]  /*2f70*/  FSEL R13, R13, RZ, P0 ;  /* 0x000000ff0d0d7208 */ /* 0x000fe40000000000 */
[----:B------:R-:W-:Y:S01]  /*2f80*/  @!P1 IADD3 R4, PT, PT, R4, -R3, RZ ;  /* 0x8000000304049210 */ /* 0x000fe20007ffe0ff */
[----:B------:R-:W-:-:S03]  /*2f90*/  @!P1 IMAD R3, R3, 0x100000, R17 ;  /* 0x0010000003039824 */ /* 0x000fc600078e0211 */
[----:B------:R-:W-:Y:S01]  /*2fa0*/  @!P1 LEA R5, R4, 0x3ff00000, 0x14 ;  /* 0x3ff0000004059811 */ /* 0x000fe200078ea0ff */
[----:B------:R-:W-:-:S06]  /*2fb0*/  @!P1 IMAD.MOV.U32 R4, RZ, RZ, RZ ;  /* 0x000000ffff049224 */ /* 0x000fcc00078e00ff */
[----:B------:R-:W-:-:S11]  /*2fc0*/  @!P1 DMUL R12, R2, R4 ;  /* 0x00000004020c9228 */ /* 0x000fd60000000000 */
.L_x_28:
[----:B------:R-:W-:Y:S05]  /*2fd0*/  BSYNC.RECONVERGENT B0 ;  /* 0x0000000000007941 */ /* 0x000fea0003800200 */
.L_x_27:
[----:B------:R0:W-:Y:S01]  /*2fe0*/  STG.E.64 desc[UR8][R8.64], R12 ;  /* 0x0000000c08007986 */ /* 0x0001e2000c101b08 */
[----:B------:R-:W1:Y:S03]  /*2ff0*/  LDCU.64 UR4, c[0x0][0x3d8] ;  /* 0x00007b00ff0477ac */ /* 0x000e660008000a00 */
[----:B------:R-:W1:Y:S02]  /*3000*/  LDG.E.64 R14, desc[UR8][R14.64] ;  /* 0x000000080e0e7981 */ /* 0x000e64000c1e1b00 */
[----:B-1----:R-:W-:-:S14]  /*3010*/  DSETP.GEU.AND P0, PT, R14, UR4, PT ;  /* 0x000000040e007e2a */ /* 0x002fdc000bf0e000 */
[----:B0-----:R-:W-:Y:S05]  /*3020*/  @P0 EXIT ;  /* 0x000000000000094d */ /* 0x001fea0003800000 */
[----:B------:R-:W2:Y:S02]  /*3030*/  LDG.E R0, desc[UR8][R6.64] ;  /* 0x0000000806007981 */ /* 0x000ea4000c1e1900 */
[----:B--2---:R-:W-:-:S13]  /*3040*/  ISETP.NE.AND P0, PT, R0, RZ, PT ;  /* 0x000000ff0000720c */ /* 0x004fda0003f05270 */
[----:B------:R-:W-:Y:S05]  /*3050*/  @!P0 EXIT ;  /* 0x000000000000894d */ /* 0x000fea0003800000 */
[----:B------:R-:W0:Y:S01]  /*3060*/  LDC.64 R8, c[0x0][0x410] ;  /* 0x00010400ff087b82 */ /* 0x000e220000000a00 */
[----:B------:R-:W-:Y:S01]  /*3070*/  MOV R11, RZ ;  /* 0x000000ff000b7202 */ /* 0x000fe20000000f00 */
[----:B------:R-:W1:Y:S01]  /*3080*/  LDCU UR6, c[0x0][0x3f0] ;  /* 0x00007e00ff0677ac */ /* 0x000e620008000800 */
[----:B------:R-:W2:Y:S05]  /*3090*/  LDCU.64 UR4, c[0x0][0x3c0] ;  /* 0x00007800ff0477ac */ /* 0x000eaa0008000a00 */
.L_x_29:
[----:B-1----:R-:W-:-:S04]  /*30a0*/  IMAD R3, R10, UR6, R11 ;  /* 0x000000060a037c24 */ /* 0x002fc8000f8e020b */
[----:B0-----:R-:W-:-:S05]  /*30b0*/  IMAD.WIDE.U32 R2, R3, 0x8, R8 ;  /* 0x0000000803027825 */ /* 0x001fca00078e0008 */
[----:B------:R-:W2:Y:S02]  /*30c0*/  LDG.E.64 R4, desc[UR8][R2.64] ;  /* 0x0000000802047981 */ /* 0x000ea4000c1e1b00 */
[----:B--2---:R-:W-:-:S07]  /*30d0*/  DADD R4, R4, UR4 ;  /* 0x0000000404047e29 */ /* 0x004fce0008000000 */
[----:B------:R3:W-:Y:S04]  /*30e0*/  STG.E.64 desc[UR8][R2.64], R4 ;  /* 0x0000000402007986 */ /* 0x0007e8000c101b08 */
[----:B------:R-:W2:Y:S01]  /*30f0*/  LDG.E R0, desc[UR8][R6.64] ;  /* 0x0000000806007981 */ /* 0x000ea2000c1e1900 */
[----:B------:R-:W-:-:S05]  /*3100*/  VIADD R11, R11, 0x1 ;  /* 0x000000010b0b7836 */ /* 0x000fca0000000000 */
[----:B--2---:R-:W-:-:S13]  /*3110*/  ISETP.GE.U32.AND P0, PT, R11, R0, PT ;  /* 0x000000000b00720c */ /* 0x004fda0003f06070 */
[----:B---3--:R-:W-:Y:S05]  /*3120*/  @!P0 BRA `(.L_x_29) ;  /* 0xfffffffc00dc8947 */ /* 0x008fea000383ffff */
[----:B------:R-:W-:Y:S05]  /*3130*/  EXIT ;  /* 0x000000000000794d */ /* 0x000fea0003800000 */
        .weak           $__internal_0_$__cuda_sm20_div_rn_f64_full
        .type           $__internal_0_$__cuda_sm20_div_rn_f64_full,@function
        .size           $__internal_0_$__cuda_sm20_div_rn_f64_full,(.L_x_36 - $__internal_0_$__cuda_sm20_div_rn_f64_full)
$__internal_0_$__cuda_sm20_div_rn_f64_full:
[----:B------:R-:W-:Y:S01]  /*3140*/  FSETP.GEU.AND P3, PT, |R3|, 1.469367938527859385e-39, PT ;  /* 0x001000000300780b */ /* 0x000fe20003f6e200 */
[----:B------:R-:W-:Y:S01]  /*3150*/  IMAD.MOV.U32 R25, RZ, RZ, 0x1ca00000 ;  /* 0x1ca00000ff197424 */ /* 0x000fe200078e00ff */
[C---:B------:R-:W-:Y:S01]  /*3160*/  FSETP.GEU.AND P0, PT, |R19|.reuse, 1.469367938527859385e-39, PT ;  /* 0x001000001300780b */ /* 0x040fe20003f0e200 */
[----:B------:R-:W-:Y:S01]  /*3170*/  BSSY.RECONVERGENT B1, `(.L_x_30) ;  /* 0x0000055000017945 */ /* 0x000fe20003800200 */
[----:B------:R-:W-:Y:S02]  /*3180*/  LOP3.LUT R16, R19, 0x800fffff, RZ, 0xc0, !PT ;  /* 0x800fffff13107812 */ /* 0x000fe400078ec0ff */
[----:B------:R-:W-:Y:S02]  /*3190*/  LOP3.LUT R11, R3, 0x7ff00000, RZ, 0xc0, !PT ;  /* 0x7ff00000030b7812 */ /* 0x000fe400078ec0ff */
[----:B------:R-:W-:Y:S02]  /*31a0*/  LOP3.LUT R17, R16, 0x3ff00000, RZ, 0xfc, !PT ;  /* 0x3ff0000010117812 */ /* 0x000fe400078efcff */
[----:B------:R-:W-:-:S02]  /*31b0*/  MOV R16, R18 ;  /* 0x0000001200107202 */ /* 0x000fc40000000f00 */
[C---:B------:R-:W-:Y:S01]  /*31c0*/  LOP3.LUT R26, R19.reuse, 0x7ff00000, RZ, 0xc0, !PT ;  /* 0x7ff00000131a7812 */ /* 0x040fe200078ec0ff */
[----:B------:R-:W-:Y:S01]  /*31d0*/  @!P3 IMAD.MOV.U32 R28, RZ, RZ, RZ ;  /* 0x000000ffff1cb224 */ /* 0x000fe200078e00ff */
[----:B------:R-:W-:Y:S01]  /*31e0*/  @!P3 LOP3.LUT R20, R19, 0x7ff00000, RZ, 0xc0, !PT ;  /* 0x7ff000001314b812 */ /* 0x000fe200078ec0ff */
[----:B------:R-:W-:Y:S01]  /*31f0*/  @!P0 DMUL R16, R18, 8.98846567431157953865e+307 ;  /* 0x7fe0000012108828 */ /* 0x000fe20000000000 */
[C---:B------:R-:W-:Y:S02]  /*3200*/  ISETP.GE.U32.AND P2, PT, R11.reuse, R26, PT ;  /* 0x0000001a0b00720c */ /* 0x040fe40003f46070 */
[----:B------:R-:W-:Y:S02]  /*3210*/  @!P3 ISETP.GE.U32.AND P4, PT, R11, R20, PT ;  /* 0x000000140b00b20c */ /* 0x000fe40003f86070 */
[C---:B------:R-:W-:Y:S01]  /*3220*/  SEL R21, R25.reuse, 0x63400000, !P2 ;  /* 0x6340000019157807 */ /* 0x040fe20005000000 */
[----:B------:R-:W0:Y:S01]  /*3230*/  MUFU.RCP64H R23, R17 ;  /* 0x0000001100177308 */ /* 0x000e220000001800 */
[----:B------:R-:W-:-:S02]  /*3240*/  @!P3 SEL R27, R25, 0x63400000, !P4 ;  /* 0x63400000191bb807 */ /* 0x000fc40006000000 */
[--C-:B------:R-:W-:Y:S02]  /*3250*/  LOP3.LUT R21, R21, 0x800fffff, R3.reuse, 0xf8, !PT ;  /* 0x800fffff15157812 */ /* 0x100fe400078ef803 */
[----:B------:R-:W-:Y:S02]  /*3260*/  @!P3 LOP3.LUT R27, R27, 0x80000000, R3, 0xf8, !PT ;  /* 0x800000001b1bb812 */ /* 0x000fe400078ef803 */
[----:B------:R-:W-:Y:S02]  /*3270*/  MOV R20, R2 ;  /* 0x0000000200147202 */ /* 0x000fe40000000f00 */
[----:B------:R-:W-:Y:S02]  /*3280*/  @!P3 LOP3.LUT R29, R27, 0x100000, RZ, 0xfc, !PT ;  /* 0x001000001b1db812 */ /* 0x000fe400078efcff */
[----:B------:R-:W-:-:S04]  /*3290*/  MOV R22, 0x1 ;  /* 0x0000000100167802 */ /* 0x000fc80000000f00 */
[----:B------:R-:W-:Y:S02]  /*32a0*/  @!P3 DFMA R20, R20, 2, -R28 ;  /* 0x400000001414b82b */ /* 0x000fe4000000081c */
[----:B0-----:R-:W-:-:S08]  /*32b0*/  DFMA R28, R22, -R16, 1 ;  /* 0x3ff00000161c742b */ /* 0x001fd00000000810 */
[----:B------:R-:W-:-:S08]  /*32c0*/  DFMA R28, R28, R28, R28 ;  /* 0x0000001c1c1c722b */ /* 0x000fd0000000001c */
[----:B------:R-:W-:-:S08]  /*32d0*/  DFMA R28, R22, R28, R22 ;  /* 0x0000001c161c722b */ /* 0x000fd00000000016 */
[----:B------:R-:W-:-:S08]  /*32e0*/  DFMA R22, R28, -R16, 1 ;  /* 0x3ff000001c16742b */ /* 0x000fd00000000810 */
[----:B------:R-:W-:-:S08]  /*32f0*/  DFMA R22, R28, R22, R28 ;  /* 0x000000161c16722b */ /* 0x000fd0000000001c */
[----:B------:R-:W-:-:S08]  /*3300*/  DMUL R28, R22, R20 ;  /* 0x00000014161c7228 */ /* 0x000fd00000000000 */
[----:B------:R-:W-:-:S08]  /*3310*/  DFMA R30, R28, -R16, R20 ;  /* 0x800000101c1e722b */ /* 0x000fd00000000014 */
[----:B------:R-:W-:Y:S01]  /*3320*/  DFMA R22, R22, R30, R28 ;  /* 0x0000001e1616722b */ /* 0x000fe2000000001c */
[----:B------:R-:W-:Y:S01]  /*3330*/  IMAD.MOV.U32 R29, RZ, RZ, R11 ;  /* 0x000000ffff1d7224 */ /* 0x000fe200078e000b */
[----:B------:R-:W-:Y:S02]  /*3340*/  @!P3 LOP3.LUT R29, R21, 0x7ff00000, RZ, 0xc0, !PT ;  /* 0x7ff00000151db812 */ /* 0x000fe400078ec0ff */
[----:B------:R-:W-:Y:S02]  /*3350*/  MOV R28, R26 ;  /* 0x0000001a001c7202 */ /* 0x000fe40000000f00 */
[----:B------:R-:W-:Y:S01]  /*3360*/  @!P0 LOP3.LUT R28, R17, 0x7ff00000, RZ, 0xc0, !PT ;  /* 0x7ff00000111c8812 */ /* 0x000fe200078ec0ff */
[----:B------:R-:W-:-:S05]  /*3370*/  VIADD R26, R29, 0xffffffff ;  /* 0xffffffff1d1a7836 */ /* 0x000fca0000000000 */
[----:B------:R-:W-:Y:S02]  /*3380*/  ISETP.GT.U32.AND P0, PT, R26, 0x7feffffe, PT ;  /* 0x7feffffe1a00780c */ /* 0x000fe40003f04070 */
[----:B------:R-:W-:-:S04]  /*3390*/  IADD3 R26, PT, PT, R28, -0x1, RZ ;  /* 0xffffffff1c1a7810 */ /* 0x000fc80007ffe0ff */
[----:B------:R-:W-:-:S13]  /*33a0*/  ISETP.GT.U32.OR P0, PT, R26, 0x7feffffe, P0 ;  /* 0x7feffffe1a00780c */ /* 0x000fda0000704470 */
[----:B------:R-:W-:Y:S05]  /*33b0*/  @P0 BRA `(.L_x_31) ;  /* 0x00000000006c0947 */ /* 0x000fea0003800000 */
[----:B------:R-:W-:-:S04]  /*33c0*/  LOP3.LUT R26, R19, 0x7ff00000, RZ, 0xc0, !PT ;  /* 0x7ff00000131a7812 */ /* 0x000fc800078ec0ff */
[CC--:B------:R-:W-:Y:S02]  /*33d0*/  VIADDMNMX R2, R11.reuse, -R26.reuse, 0xb9600000, !PT ;  /* 0xb96000000b027446 */ /* 0x0c0fe4000780091a */
[----:B------:R-:W-:Y:S02]  /*33e0*/  ISETP.GE.U32.AND P0, PT, R11, R26, PT ;  /* 0x0000001a0b00720c */ /* 0x000fe40003f06070 */
[----:B------:R-:W-:Y:S02]  /*33f0*/  VIMNMX R2, PT, PT, R2, 0x46a00000, PT ;  /* 0x46a0000002027848 */ /* 0x000fe40003fe0100 */
[----:B------:R-:W-:-:S05]  /*3400*/  SEL R11, R25, 0x63400000, !P0 ;  /* 0x63400000190b7807 */ /* 0x000fca0004000000 */
[----:B------:R-:W-:Y:S02]  /*3410*/  IMAD.IADD R11, R2, 0x1, -R11 ;  /* 0x00000001020b7824 */ /* 0x000fe400078e0a0b */
[----:B------:R-:W-:-:S03]  /*3420*/  IMAD.MOV.U32 R2, RZ, RZ, RZ ;  /* 0x000000ffff027224 */ /* 0x000fc600078e00ff */
[----:B------:R-:W-:-:S06]  /*3430*/  IADD3 R3, PT, PT, R11, 0x7fe00000, RZ ;  /* 0x7fe000000b037810 */ /* 0x000fcc0007ffe0ff */
[----:B------:R-:W-:-:S10]  /*3440*/  DMUL R26, R22, R2 ;  /* 0x00000002161a7228 */ /* 0x000fd40000000000 */
[----:B------:R-:W-:-:S13]  /*3450*/  FSETP.GTU.AND P0, PT, |R27|, 1.469367938527859385e-39, PT ;  /* 0x001000001b00780b */ /* 0x000fda0003f0c200 */
[----:B------:R-:W-:Y:S05]  /*3460*/  @P0 BRA `(.L_x_32) ;  /* 0x0000000000940947 */ /* 0x000fea0003800000 */
[----:B------:R-:W-:Y:S01]  /*3470*/  DFMA R16, R22, -R16, R20 ;  /* 0x800000101610722b */ /* 0x000fe20000000014 */
[----:B------:R-:W-:-:S09]  /*3480*/  MOV R2, RZ ;  /* 0x000000ff00027202 */ /* 0x000fd20000000f00 */
[C---:B------:R-:W-:Y:S02]  /*3490*/  FSETP.NEU.AND P0, PT, R17.reuse, RZ, PT ;  /* 0x000000ff1100720b */ /* 0x040fe40003f0d000 */
[----:B------:R-:W-:-:S04]  /*34a0*/  LOP3.LUT R19, R17, 0x80000000, R19, 0x48, !PT ;  /* 0x8000000011137812 */ /* 0x000fc800078e4813 */
[----:B------:R-:W-:-:S07]  /*34b0*/  LOP3.LUT R3, R19, R3, RZ, 0xfc, !PT ;  /* 0x0000000313037212 */ /* 0x000fce00078efcff */
[----:B------:R-:W-:Y:S05]  /*34c0*/  @!P0 BRA `(.L_x_32) ;  /* 0x00000000007c8947 */ /* 0x000fea0003800000 */
[----:B------:R-:W-:Y:S01]  /*34d0*/  IMAD.MOV R17, RZ, RZ, -R11 ;  /* 0x000000ffff117224 */ /* 0x000fe200078e0a0b */
[----:B------:R-:W-:Y:S01]  /*34e0*/  MOV R16, RZ ;  /* 0x000000ff00107202 */ /* 0x000fe20000000f00 */
[----:B------:R-:W-:Y:S01]  /*34f0*/  DMUL.RP R2, R22, R2 ;  /* 0x0000000216027228 */ /* 0x000fe20000008000 */
[----:B------:R-:W-:-:S04]  /*3500*/  IADD3 R11, PT, PT, -R11, -0x43300000, RZ ;  /* 0xbcd000000b0b7810 */ /* 0x000fc80007ffe1ff */
[----:B------:R-:W-:-:S05]  /*3510*/  DFMA R16, R26, -R16, R22 ;  /* 0x800000101a10722b */ /* 0x000fca0000000016 */
[----:B------:R-:W-:-:S05]  /*3520*/  LOP3.LUT R19, R3, R19, RZ, 0x3c, !PT ;  /* 0x0000001303137212 */ /* 0x000fca00078e3cff */
[----:B------:R-:W-:-:S04]  /*3530*/  FSETP.NEU.AND P0, PT, |R17|, R11, PT ;  /* 0x0000000b1100720b */ /* 0x000fc80003f0d200 */
[----:B------:R-:W-:Y:S02]  /*3540*/  FSEL R26, R2, R26, !P0 ;  /* 0x0000001a021a7208 */ /* 0x000fe40004000000 */
[----:B------:R-:W-:Y:S01]  /*3550*/  FSEL R27, R19, R27, !P0 ;  /* 0x0000001b131b7208 */ /* 0x000fe20004000000 */
[----:B------:R-:W-:Y:S06]  /*3560*/  BRA `(.L_x_32) ;  /* 0x0000000000547947 */ /* 0x000fec0003800000 */
.L_x_31:
[----:B------:R-:W-:-:S14]  /*3570*/  DSETP.NAN.AND P0, PT, R2, R2, PT ;  /* 0x000000020200722a */ /* 0x000fdc0003f08000 */
[----:B------:R-:W-:Y:S05]  /*3580*/  @P0 BRA `(.L_x_33) ;  /* 0x0000000000440947 */ /* 0x000fea0003800000 */
[----:B------:R-:W-:-:S14]  /*3590*/  DSETP.NAN.AND P0, PT, R18, R18, PT ;  /* 0x000000121200722a */ /* 0x000fdc0003f08000 */
[----:B------:R-:W-:Y:S05]  /*35a0*/  @P0 BRA `(.L_x_34) ;  /* 0x0000000000300947 */ /* 0x000fea0003800000 */
[----:B------:R-:W-:Y:S01]  /*35b0*/  ISETP.NE.AND P0, PT, R29, R28, PT ;  /* 0x0000001c1d00720c */ /* 0x000fe20003f05270 */
[----:B------:R-:W-:Y:S01]  /*35c0*/  IMAD.MOV.U32 R26, RZ, RZ, 0x0 ;  /* 0x00000000ff1a7424 */ /* 0x000fe200078e00ff */
[----:B------:R-:W-:-:S11]  /*35d0*/  MOV R27, 0xfff80000 ;  /* 0xfff80000001b7802 */ /* 0x000fd60000000f00 */
[----:B------:R-:W-:Y:S05]  /*35e0*/  @!P0 BRA `(.L_x_32) ;  /* 0x0000000000348947 */ /* 0x000fea0003800000 */
[----:B------:R-:W-:Y:S02]  /*35f0*/  ISETP.NE.AND P0, PT, R29, 0x7ff00000, PT ;  /* 0x7ff000001d00780c */ /* 0x000fe40003f05270 */
[----:B------:R-:W-:Y:S02]  /*3600*/  LOP3.LUT R27, R3, 0x80000000, R19, 0x48, !PT ;  /* 0x80000000031b7812 */ /* 0x000fe400078e4813 */
[----:B------:R-:W-:-:S13]  /*3610*/  ISETP.EQ.OR P0, PT, R28, RZ, !P0 ;  /* 0x000000ff1c00720c */ /* 0x000fda0004702670 */
[----:B------:R-:W-:Y:S01]  /*3620*/  @P0 LOP3.LUT R2, R27, 0x7ff00000, RZ, 0xfc, !PT ;  /* 0x7ff000001b020812 */ /* 0x000fe200078efcff */
[----:B------:R-:W-:Y:S01]  /*3630*/  @!P0 IMAD.MOV.U32 R26, RZ, RZ, RZ ;  /* 0x000000ffff1a8224 */ /* 0x000fe200078e00ff */
[----:B------:R-:W-:-:S03]  /*3640*/  @P0 MOV R26, RZ ;  /* 0x000000ff001a0202 */ /* 0x000fc60000000f00 */
[----:B------:R-:W-:Y:S01]  /*3650*/  @P0 IMAD.MOV.U32 R27, RZ, RZ, R2 ;  /* 0x000000ffff1b0224 */ /* 0x000fe200078e0002 */
[----:B------:R-:W-:Y:S06]  /*3660*/  BRA `(.L_x_32) ;  /* 0x0000000000147947 */ /* 0x000fec0003800000 */
.L_x_34:
[----:B------:R-:W-:Y:S02]  /*3670*/  LOP3.LUT R27, R19, 0x80000, RZ, 0xfc, !PT ;  /* 0x00080000131b7812 */ /* 0x000fe400078efcff */
[----:B------:R-:W-:Y:S01]  /*3680*/  MOV R26, R18 ;  /* 0x00000012001a7202 */ /* 0x000fe20000000f00 */
[----:B------:R-:W-:Y:S06]  /*3690*/  BRA `(.L_x_32) ;  /* 0x0000000000087947 */ /* 0x000fec0003800000 */
.L_x_33:
[----:B------:R-:W-:Y:S01]  /*36a0*/  LOP3.LUT R27, R3, 0x80000, RZ, 0xfc, !PT ;  /* 0x00080000031b7812 */ /* 0x000fe200078efcff */
[----:B------:R-:W-:-:S07]  /*36b0*/  IMAD.MOV.U32 R26, RZ, RZ, R2 ;  /* 0x000000ffff1a7224 */ /* 0x000fce00078e0002 */
.L_x_32:
[----:B------:R-:W-:Y:S05]  /*36c0*/  BSYNC.RECONVERGENT B1 ;  /* 0x0000000000017941 */ /* 0x000fea0003800200 */
.L_x_30:
[----:B------:R-:W-:Y:S01]  /*36d0*/  HFMA2 R25, -RZ, RZ, 0, 0 ;  /* 0x00000000ff197431 */ /* 0x000fe200000001ff */
[----:B------:R-:W-:Y:S01]  /*36e0*/  MOV R2, R26 ;  /* 0x0000001a00027202 */ /* 0x000fe20000000f00 */
[----:B------:R-:W-:Y:S02]  /*36f0*/  IMAD.MOV.U32 R3, RZ, RZ, R27 ;  /* 0x000000ffff037224 */ /* 0x000fe400078e001b */
[----:B------:R-:W-:Y:S05]  /*3700*/  RET.REL.NODEC R24 `(_Z7compute4args) ;  /* 0xffffffc8183c7950 */ /* 0x000fea0003c3ffff */
.L_x_35:
[----:B------:R-:W-:-:S00]  /*3710*/  BRA `(.L_x_35) ;  /* 0xfffffffc00fc7947 */ /* 0x000fc0000383ffff */
[----:B------:R-:W-:-:S00]  /*3720*/  NOP ;  /* 0x0000000000007918 */ /* 0x000fc00000000000 */
        /* <DEDUP_REMOVED lines=13> */
.L_x_36:


//--------------------- .nv.shared._Z7compute4args --------------------------
	.section	.nv.shared._Z7compute4args,"aw",@nobits
	.sectionflags	@""
	.align	16
	.zero		1024


//--------------------- .nv.shared.reserved.0     --------------------------
	.section	.nv.shared.reserved.0,"aw",@nobits
	.weak		__nv_reservedSMEM_offset_0_alias
	.size		__nv_reservedSMEM_offset_0_alias, 0, 64
	.other		__nv_reservedSMEM_offset_0_alias,@"STO_CUDA_RESERVED_SHARED STV_DEFAULT"
__nv_reservedSMEM_offset_0_alias:
	.zero		0
	.zero		64


//--------------------- .nv.constant0._Z7compute4args --------------------------
	.section	.nv.constant0._Z7compute4args,"a",@progbits
	.sectionflags	@""
	.align	4
.nv.constant0._Z7compute4args:
	.zero		1120


//--------------------- SYMBOLS --------------------------

	.type		.nv.reservedSmem.offset0,@object
	.size		.nv.reservedSmem.offset0,0x4
	.type		.nv.reservedSmem.cap,@object
	.size		.nv.reservedSmem.cap,0x4
